	.target	sm_100a

	.elftype	@"ET_EXEC"


//--------------------- .note.nv.tkinfo           --------------------------
	.section	.note.nv.tkinfo,"",@"SHT_NOTE"
	.sectionflags	@"SHF_NOTE_NV_TKINFO"
	.tkinfo
        /*0018*/ 	.word	0x00000002
        /*0030*/ 	.string	""
        /*0030*/ 	.string	"ptxas"
        /*0030*/ 	.string	"Cuda compilation tools, release 13.0, V13.0.88"
        /*0030*/ 	.string	"Build cuda_13.0.r13.0/compiler.36424714_0"
        /*0030*/ 	.string	"-arch sm_100a -m 64 "



//--------------------- .note.nv.cuinfo           --------------------------
	.section	.note.nv.cuinfo,"",@"SHT_NOTE"
	.sectionflags	@"SHF_NOTE_NV_CUINFO"
        /*0018*/ 	.short	0x0002
        /*001a*/ 	.short	0x0064
        /*001c*/ 	.short	0x0082
	.zero		2


//--------------------- .nv.info                  --------------------------
	.section	.nv.info,"",@"SHT_CUDA_INFO"
	.align	4


	//----- nvinfo : EIATTR_REGCOUNT
	.align		4
        /*0000*/ 	.byte	0x04, 0x2f
        /*0002*/ 	.short	(.L_19 - .L_18)
	.align		4
.L_18:
        /*0004*/ 	.word	index@(_ZN7cutlass13device_kernelINS_4gemm6kernel13GemmUniversalIN4cute5tupleIJiiiiEEENS1_10collective13CollectiveMmaINS1_35MainloopSm100TmaUmmaWarpSpecializedILi8ELi2ELi4ENS5_IJNS4_1CILi2EEENSA_ILi1EEESC_EEEEENS5_IJNSA_ILi64EEENSA_ILi128EEESG_EEENS_12float_e5m2_tENS5_IJlSC_lEEESI_SJ_NS4_8TiledMMAINS4_8MMA_AtomIJNS4_10MMA_TraitsINS4_19SM100_MMA_F8F6F4_SSEJSI_SI_fSF_SG_NS4_17integral_constantINS4_4UMMA5MajorELSQ_0EEESR_NSO_INSP_7ScaleInELSS_0EEEST_EEEEEENS4_6LayoutINS5_IJSC_SC_SC_EEENS5_IJNSA_ILi0EEESY_SY_EEEEENS5_IJNS4_10UnderscoreES11_S11_EEEEENS4_13SM90_TMA_LOADENS4_14ComposedLayoutINS4_7SwizzleILi3ELi4ELi3EEENS4_18smem_ptr_flag_bitsILi8EEENSW_INS5_IJNSA_ILi8EEESG_EEENS5_IJSG_SC_EEEEEEEvNS4_8identityENS4_23SM90_TMA_LOAD_MULTICASTES1E_vS1F_EENS_8epilogue10collective18CollectiveEpilogueINS1I_23Sm100TmaWarpSpecializedILi2ELi2ELi32ELb0ELb0EEEJSH_NS5_IJNSW_ISF_SC_EES1N_EEESI_SJ_SI_SJ_NS1I_6fusion15FusionCallbacksIS1M_NS1P_17LinearCombinationISI_fSI_fLNS_15FloatRoundStyleE2EEESH_S1O_JEEENS4_5SM1004TMEM4LOAD26SM100_TMEM_LOAD_16dp32b32xES14_NS15_INS16_ILi2ELi4ELi3EEES19_NSW_INS5_IJS1A_SF_EEENS5_IJSF_SC_EEEEEEENS4_39AutoVectorizingCopyWithAssumedAlignmentILi128EEENS4_14SM90_TMA_STOREES23_S25_S25_EEEvvEEEEvNT_6ParamsE)
        /*0008*/ 	.word	0x00000072


	//----- nvinfo : EIATTR_FRAME_SIZE
	.align		4
.L_19:
        /*000c*/ 	.byte	0x04, 0x11
        /*000e*/ 	.short	(.L_21 - .L_20)
	.align		4
.L_20:
        /*0010*/ 	.word	index@($__internal_2_$__cuda_sm10x_tcgen05_guardrail_trap_unallocated_columns_being_dealloced)
        /*0014*/ 	.word	0x00000000


	//----- nvinfo : EIATTR_FRAME_SIZE
	.align		4
.L_21:
        /*0018*/ 	.byte	0x04, 0x11
        /*001a*/ 	.short	(.L_23 - .L_22)
	.align		4
.L_22:
        /*001c*/ 	.word	index@($__internal_1_$__cuda_sm10x_tcgen05_guardrail_trap_phase_invalid_during_alloc)
        /*0020*/ 	.word	0x00000000


	//----- nvinfo : EIATTR_FRAME_SIZE
	.align		4
.L_23:
        /*0024*/ 	.byte	0x04, 0x11
        /*0026*/ 	.short	(.L_25 - .L_24)
	.align		4
.L_24:
        /*0028*/ 	.word	index@($__internal_0_$__cuda_sm10x_tcgen05_guardrail_trap_col_being_dealloced_not_returned_by_alloc)
        /*002c*/ 	.word	0x00000000


	//----- nvinfo : EIATTR_FRAME_SIZE
	.align		4
.L_25:
        /*0030*/ 	.byte	0x04, 0x11
        /*0032*/ 	.short	(.L_27 - .L_26)
	.align		4
.L_26:
        /*0034*/ 	.word	index@(_ZN7cutlass13device_kernelINS_4gemm6kernel13GemmUniversalIN4cute5tupleIJiiiiEEENS1_10collective13CollectiveMmaINS1_35MainloopSm100TmaUmmaWarpSpecializedILi8ELi2ELi4ENS5_IJNS4_1CILi2EEENSA_ILi1EEESC_EEEEENS5_IJNSA_ILi64EEENSA_ILi128EEESG_EEENS_12float_e5m2_tENS5_IJlSC_lEEESI_SJ_NS4_8TiledMMAINS4_8MMA_AtomIJNS4_10MMA_TraitsINS4_19SM100_MMA_F8F6F4_SSEJSI_SI_fSF_SG_NS4_17integral_constantINS4_4UMMA5MajorELSQ_0EEESR_NSO_INSP_7ScaleInELSS_0EEEST_EEEEEENS4_6LayoutINS5_IJSC_SC_SC_EEENS5_IJNSA_ILi0EEESY_SY_EEEEENS5_IJNS4_10UnderscoreES11_S11_EEEEENS4_13SM90_TMA_LOADENS4_14ComposedLayoutINS4_7SwizzleILi3ELi4ELi3EEENS4_18smem_ptr_flag_bitsILi8EEENSW_INS5_IJNSA_ILi8EEESG_EEENS5_IJSG_SC_EEEEEEEvNS4_8identityENS4_23SM90_TMA_LOAD_MULTICASTES1E_vS1F_EENS_8epilogue10collective18CollectiveEpilogueINS1I_23Sm100TmaWarpSpecializedILi2ELi2ELi32ELb0ELb0EEEJSH_NS5_IJNSW_ISF_SC_EES1N_EEESI_SJ_SI_SJ_NS1I_6fusion15FusionCallbacksIS1M_NS1P_17LinearCombinationISI_fSI_fLNS_15FloatRoundStyleE2EEESH_S1O_JEEENS4_5SM1004TMEM4LOAD26SM100_TMEM_LOAD_16dp32b32xES14_NS15_INS16_ILi2ELi4ELi3EEES19_NSW_INS5_IJS1A_SF_EEENS5_IJSF_SC_EEEEEEENS4_39AutoVectorizingCopyWithAssumedAlignmentILi128EEENS4_14SM90_TMA_STOREES23_S25_S25_EEEvvEEEEvNT_6ParamsE)
        /*0038*/ 	.word	0x00000000


	//----- nvinfo : EIATTR_MIN_STACK_SIZE
	.align		4
.L_27:
        /*003c*/ 	.byte	0x04, 0x12
        /*003e*/ 	.short	(.L_29 - .L_28)
	.align		4
.L_28:
        /*0040*/ 	.word	index@(_ZN7cutlass13device_kernelINS_4gemm6kernel13GemmUniversalIN4cute5tupleIJiiiiEEENS1_10collective13CollectiveMmaINS1_35MainloopSm100TmaUmmaWarpSpecializedILi8ELi2ELi4ENS5_IJNS4_1CILi2EEENSA_ILi1EEESC_EEEEENS5_IJNSA_ILi64EEENSA_ILi128EEESG_EEENS_12float_e5m2_tENS5_IJlSC_lEEESI_SJ_NS4_8TiledMMAINS4_8MMA_AtomIJNS4_10MMA_TraitsINS4_19SM100_MMA_F8F6F4_SSEJSI_SI_fSF_SG_NS4_17integral_constantINS4_4UMMA5MajorELSQ_0EEESR_NSO_INSP_7ScaleInELSS_0EEEST_EEEEEENS4_6LayoutINS5_IJSC_SC_SC_EEENS5_IJNSA_ILi0EEESY_SY_EEEEENS5_IJNS4_10UnderscoreES11_S11_EEEEENS4_13SM90_TMA_LOADENS4_14ComposedLayoutINS4_7SwizzleILi3ELi4ELi3EEENS4_18smem_ptr_flag_bitsILi8EEENSW_INS5_IJNSA_ILi8EEESG_EEENS5_IJSG_SC_EEEEEEEvNS4_8identityENS4_23SM90_TMA_LOAD_MULTICASTES1E_vS1F_EENS_8epilogue10collective18CollectiveEpilogueINS1I_23Sm100TmaWarpSpecializedILi2ELi2ELi32ELb0ELb0EEEJSH_NS5_IJNSW_ISF_SC_EES1N_EEESI_SJ_SI_SJ_NS1I_6fusion15FusionCallbacksIS1M_NS1P_17LinearCombinationISI_fSI_fLNS_15FloatRoundStyleE2EEESH_S1O_JEEENS4_5SM1004TMEM4LOAD26SM100_TMEM_LOAD_16dp32b32xES14_NS15_INS16_ILi2ELi4ELi3EEES19_NSW_INS5_IJS1A_SF_EEENS5_IJSF_SC_EEEEEEENS4_39AutoVectorizingCopyWithAssumedAlignmentILi128EEENS4_14SM90_TMA_STOREES23_S25_S25_EEEvvEEEEvNT_6ParamsE)
        /*0044*/ 	.word	0x00000000
.L_29:


//--------------------- .nv.compat                --------------------------
	.section	.nv.compat,"",@"SHT_CUDA_COMPAT_INFO"
	.align	4
        /*0000*/ 	.byte	0x02, 0x09, 0x01, 0x00, 0x02, 0x02, 0x02, 0x00, 0x02, 0x05, 0x05, 0x00, 0x03, 0x07, 0x01, 0x01
        /*0010*/ 	.byte	0x02, 0x03, 0x01, 0x00, 0x02, 0x06, 0x01, 0x00, 0x04, 0x0b, 0x08, 0x00, 0x09, 0x00, 0x00, 0x00
        /*0020*/ 	.byte	0x00, 0x00, 0x00, 0x00


//--------------------- .nv.info._ZN7cutlass13device_kernelINS_4gemm6kernel13GemmUniversalIN4cute5tupleIJiiiiEEENS1_10collective13CollectiveMmaINS1_35MainloopSm100TmaUmmaWarpSpecializedILi8ELi2ELi4ENS5_IJNS4_1CILi2EEENSA_ILi1EEESC_EEEEENS5_IJNSA_ILi64EEENSA_ILi128EEESG_EEENS_12float_e5m2_tENS5_IJlSC_lEEESI_SJ_NS4_8TiledMMAINS4_8MMA_AtomIJNS4_10MMA_TraitsINS4_19SM100_MMA_F8F6F4_SSEJSI_SI_fSF_SG_NS4_17integral_constantINS4_4UMMA5MajorELSQ_0EEESR_NSO_INSP_7ScaleInELSS_0EEEST_EEEEEENS4_6LayoutINS5_IJSC_SC_SC_EEENS5_IJNSA_ILi0EEESY_SY_EEEEENS5_IJNS4_10UnderscoreES11_S11_EEEEENS4_13SM90_TMA_LOADENS4_14ComposedLayoutINS4_7SwizzleILi3ELi4ELi3EEENS4_18smem_ptr_flag_bitsILi8EEENSW_INS5_IJNSA_ILi8EEESG_EEENS5_IJSG_SC_EEEEEEEvNS4_8identityENS4_23SM90_TMA_LOAD_MULTICASTES1E_vS1F_EENS_8epilogue10collective18CollectiveEpilogueINS1I_23Sm100TmaWarpSpecializedILi2ELi2ELi32ELb0ELb0EEEJSH_NS5_IJNSW_ISF_SC_EES1N_EEESI_SJ_SI_SJ_NS1I_6fusion15FusionCallbacksIS1M_NS1P_17LinearCombinationISI_fSI_fLNS_15FloatRoundStyleE2EEESH_S1O_JEEENS4_5SM1004TMEM4LOAD26SM100_TMEM_LOAD_16dp32b32xES14_NS15_INS16_ILi2ELi4ELi3EEES19_NSW_INS5_IJS1A_SF_EEENS5_IJSF_SC_EEEEEEENS4_39AutoVectorizingCopyWithAssumedAlignmentILi128EEENS4_14SM90_TMA_STOREES23_S25_S25_EEEvvEEEEvNT_6ParamsE --------------------------
	.section	.nv.info._ZN7cutlass13device_kernelINS_4gemm6kernel13GemmUniversalIN4cute5tupleIJiiiiEEENS1_10collective13CollectiveMmaINS1_35MainloopSm100TmaUmmaWarpSpecializedILi8ELi2ELi4ENS5_IJNS4_1CILi2EEENSA_ILi1EEESC_EEEEENS5_IJNSA_ILi64EEENSA_ILi128EEESG_EEENS_12float_e5m2_tENS5_IJlSC_lEEESI_SJ_NS4_8TiledMMAINS4_8MMA_AtomIJNS4_10MMA_TraitsINS4_19SM100_MMA_F8F6F4_SSEJSI_SI_fSF_SG_NS4_17integral_constantINS4_4UMMA5MajorELSQ_0EEESR_NSO_INSP_7ScaleInELSS_0EEEST_EEEEEENS4_6LayoutINS5_IJSC_SC_SC_EEENS5_IJNSA_ILi0EEESY_SY_EEEEENS5_IJNS4_10UnderscoreES11_S11_EEEEENS4_13SM90_TMA_LOADENS4_14ComposedLayoutINS4_7SwizzleILi3ELi4ELi3EEENS4_18smem_ptr_flag_bitsILi8EEENSW_INS5_IJNSA_ILi8EEESG_EEENS5_IJSG_SC_EEEEEEEvNS4_8identityENS4_23SM90_TMA_LOAD_MULTICASTES1E_vS1F_EENS_8epilogue10collective18CollectiveEpilogueINS1I_23Sm100TmaWarpSpecializedILi2ELi2ELi32ELb0ELb0EEEJSH_NS5_IJNSW_ISF_SC_EES1N_EEESI_SJ_SI_SJ_NS1I_6fusion15FusionCallbacksIS1M_NS1P_17LinearCombinationISI_fSI_fLNS_15FloatRoundStyleE2EEESH_S1O_JEEENS4_5SM1004TMEM4LOAD26SM100_TMEM_LOAD_16dp32b32xES14_NS15_INS16_ILi2ELi4ELi3EEES19_NSW_INS5_IJS1A_SF_EEENS5_IJSF_SC_EEEEEEENS4_39AutoVectorizingCopyWithAssumedAlignmentILi128EEENS4_14SM90_TMA_STOREES23_S25_S25_EEEvvEEEEvNT_6ParamsE,"",@"SHT_CUDA_INFO"
	.sectionflags	@""
	.align	4


	//----- nvinfo : EIATTR_CUDA_API_VERSION
	.align		4
        /*0000*/ 	.byte	0x04, 0x37
        /*0002*/ 	.short	(.L_31 - .L_30)
.L_30:
        /*0004*/ 	.word	0x00000082


	//----- nvinfo : EIATTR_KPARAM_INFO
	.align		4
.L_31:
        /*0008*/ 	.byte	0x04, 0x17
        /*000a*/ 	.short	(.L_33 - .L_32)
.L_32:
        /*000c*/ 	.word	0x00000000
        /*0010*/ 	.short	0x0000
        /*0012*/ 	.short	0x0000
        /*0014*/ 	.byte	0x00, 0xf0, 0x01, 0x20


	//----- nvinfo : EIATTR_AT_ENTRY_FRAGMENTS
	.align		4
.L_33:
        /*0018*/ 	.byte	0x04, 0x4f
        /*001a*/ 	.short	(.L_35 - .L_34)


	//   ....[0]....
.L_34:
        /*001c*/ 	.word	0x00000006


	//----- nvinfo : EIATTR_RESERVED_SMEM_USED
	.align		4
.L_35:
        /*0020*/ 	.byte	0x01, 0x41
	.zero		2


	//----- nvinfo : EIATTR_SPARSE_MMA_MASK
	.align		4
        /*0024*/ 	.byte	0x03, 0x50
        /*0026*/ 	.short	0x0000


	//----- nvinfo : EIATTR_TCGEN05_1CTA_USED
	.align		4
        /*0028*/ 	.byte	0x01, 0x51
	.zero		2


	//----- nvinfo : EIATTR_MAXREG_COUNT
	.align		4
        /*002c*/ 	.byte	0x03, 0x1b
        /*002e*/ 	.short	0x00ff


	//----- nvinfo : EIATTR_NUM_BARRIERS
	.align		4
        /*0030*/ 	.byte	0x02, 0x4c
        /*0032*/ 	.byte	0x07
	.zero		1


	//----- nvinfo : EIATTR_EXTERNS
	.align		4
        /*0034*/ 	.byte	0x04, 0x0f
        /*0036*/ 	.short	(.L_37 - .L_36)


	//   ....[0]....
	.align		4
.L_36:
        /*0038*/ 	.word	index@(__assertfail)


	//----- nvinfo : EIATTR_MERCURY_ISA_VERSION
	.align		4
.L_37:
        /*003c*/ 	.byte	0x03, 0x5f
        /*003e*/ 	.short	0x0101


	//----- nvinfo : EIATTR_INT_WARP_WIDE_INSTR_OFFSETS
	.align		4
        /*0040*/ 	.byte	0x04, 0x31
        /*0042*/ 	.short	(.L_39 - .L_38)


	//   ....[0]....
.L_38:
        /*0044*/ 	.word	0x00003f40


	//   ....[1]....
        /*0048*/ 	.word	0x00003f60


	//   ....[2]....
        /*004c*/ 	.word	0x00003f90


	//   ....[3]....
        /*0050*/ 	.word	0x00004b60


	//   ....[4]....
        /*0054*/ 	.word	0x00004bd0


	//   ....[5]....
        /*0058*/ 	.word	0x00004cc0


	//   ....[6]....
        /*005c*/ 	.word	0x00004d70


	//----- nvinfo : EIATTR_COOP_GROUP_MASK_REGIDS
	.align		4
.L_39:
        /*0060*/ 	.byte	0x04, 0x29
        /*0062*/ 	.short	(.L_41 - .L_40)


	//   ....[0]....
.L_40:
        /*0064*/ 	.word	0xffffffff


	//   ....[1]....
        /*0068*/ 	.word	0xffffffff


	//   ....[2]....
        /*006c*/ 	.word	0xffffffff


	//   ....[3]....
        /*0070*/ 	.word	0xffffffff


	//   ....[4]....
        /*0074*/ 	.word	0xffffffff


	//   ....[5]....
        /*0078*/ 	.word	0xffffffff


	//   ....[6]....
        /*007c*/ 	.word	0xffffffff


	//   ....[7]....
        /*0080*/ 	.word	0xffffffff


	//   ....[8]....
        /*0084*/ 	.word	0xffffffff


	//   ....[9]....
        /*0088*/ 	.word	0xffffffff


	//   ....[10]....
        /*008c*/ 	.word	0xffffffff


	//   ....[11]....
        /*0090*/ 	.word	0xffffffff


	//   ....[12]....
        /*0094*/ 	.word	0xffffffff


	//   ....[13]....
        /*0098*/ 	.word	0xffffffff


	//----- nvinfo : EIATTR_COOP_GROUP_INSTR_OFFSETS
	.align		4
.L_41:
        /*009c*/ 	.byte	0x04, 0x28
        /*009e*/ 	.short	(.L_43 - .L_42)


	//   ....[0]....
.L_42:
        /*00a0*/ 	.word	0x00000080


	//   ....[1]....
        /*00a4*/ 	.word	0x000004f0


	//   ....[2]....
        /*00a8*/ 	.word	0x00000730


	//   ....[3]....
        /*00ac*/ 	.word	0x00000890


	//   ....[4]....
        /*00b0*/ 	.word	0x00000990


	//   ....[5]....
        /*00b4*/ 	.word	0x00000b00


	//   ....[6]....
        /*00b8*/ 	.word	0x00000ca0


	//   ....[7]....
        /*00bc*/ 	.word	0x00000e60


	//   ....[8]....
        /*00c0*/ 	.word	0x00002020


	//   ....[9]....
        /*00c4*/ 	.word	0x00003130


	//   ....[10]....
        /*00c8*/ 	.word	0x00003340


	//   ....[11]....
        /*00cc*/ 	.word	0x00003370


	//   ....[12]....
        /*00d0*/ 	.word	0x00003e20


	//   ....[13]....
        /*00d4*/ 	.word	0x00004050


	//----- nvinfo : EIATTR_VRC_CTA_INIT_COUNT
	.align		4
.L_43:
        /*00d8*/ 	.byte	0x02, 0x4a
        /*00da*/ 	.byte	0x80
	.zero		1


	//----- nvinfo : EIATTR_SYSCALL_OFFSETS
	.align		4
        /*00dc*/ 	.byte	0x04, 0x46
        /*00de*/ 	.short	(.L_45 - .L_44)


	//   ....[0]....
.L_44:
        /*00e0*/ 	.word	0x00005980


	//   ....[1]....
        /*00e4*/ 	.word	0x00005ac0


	//   ....[2]....
        /*00e8*/ 	.word	0x000062f0


	//   ....[3]....
        /*00ec*/ 	.word	0x00007080


	//----- nvinfo : EIATTR_MBARRIER_INSTR_OFFSETS
	.align		4
.L_45:
        /*00f0*/ 	.byte	0x04, 0x39
        /*00f2*/ 	.short	(.L_47 - .L_46)


	//   ....[0]....
.L_46:
        /*00f4*/ 	.word	0x00000610
        /*00f8*/ 	.word	0x000000ff
        /*00fc*/ 	.word	0x00000000
        /*0100*/ 	.short	0x0100
        /*0102*/ 	.byte	0x04
	.zero		1


	//   ....[1]....
        /*0104*/ 	.word	0x00000620
        /*0108*/ 	.word	0x000000ff
        /*010c*/ 	.word	0x00000040
        /*0110*/ 	.short	0x0100
        /*0112*/ 	.byte	0x04
	.zero		1


	//   ....[2]....
        /*0114*/ 	.word	0x00000630
        /*0118*/ 	.word	0x000000ff
        /*011c*/ 	.word	0x00000008
        /*0120*/ 	.short	0x0100
        /*0122*/ 	.byte	0x04
	.zero		1


	//   ....[3]....
        /*0124*/ 	.word	0x00000640
        /*0128*/ 	.word	0x000000ff
        /*012c*/ 	.word	0x00000048
        /*0130*/ 	.short	0x0100
        /*0132*/ 	.byte	0x04
	.zero		1


	//   ....[4]....
        /*0134*/ 	.word	0x00000650
        /*0138*/ 	.word	0x000000ff
        /*013c*/ 	.word	0x00000010
        /*0140*/ 	.short	0x0100
        /*0142*/ 	.byte	0x04
	.zero		1


	//   ....[5]....
        /*0144*/ 	.word	0x00000660
        /*0148*/ 	.word	0x000000ff
        /*014c*/ 	.word	0x00000050
        /*0150*/ 	.short	0x0100
        /*0152*/ 	.byte	0x04
	.zero		1


	//   ....[6]....
        /*0154*/ 	.word	0x00000670
        /*0158*/ 	.word	0x000000ff
        /*015c*/ 	.word	0x00000018
        /*0160*/ 	.short	0x0100
        /*0162*/ 	.byte	0x04
	.zero		1


	//   ....[7]....
        /*0164*/ 	.word	0x00000680
        /*0168*/ 	.word	0x000000ff
        /*016c*/ 	.word	0x00000058
        /*0170*/ 	.short	0x0100
        /*0172*/ 	.byte	0x04
	.zero		1


	//   ....[8]....
        /*0174*/ 	.word	0x00000690
        /*0178*/ 	.word	0x000000ff
        /*017c*/ 	.word	0x00000020
        /*0180*/ 	.short	0x0100
        /*0182*/ 	.byte	0x04
	.zero		1


	//   ....[9]....
        /*0184*/ 	.word	0x000006a0
        /*0188*/ 	.word	0x000000ff
        /*018c*/ 	.word	0x00000060
        /*0190*/ 	.short	0x0100
        /*0192*/ 	.byte	0x04
	.zero		1


	//   ....[10]....
        /*0194*/ 	.word	0x000006b0
        /*0198*/ 	.word	0x000000ff
        /*019c*/ 	.word	0x00000028
        /*01a0*/ 	.short	0x0100
        /*01a2*/ 	.byte	0x04
	.zero		1


	//   ....[11]....
        /*01a4*/ 	.word	0x000006c0
        /*01a8*/ 	.word	0x000000ff
        /*01ac*/ 	.word	0x00000068
        /*01b0*/ 	.short	0x0100
        /*01b2*/ 	.byte	0x04
	.zero		1


	//   ....[12]....
        /*01b4*/ 	.word	0x000006d0
        /*01b8*/ 	.word	0x000000ff
        /*01bc*/ 	.word	0x00000030
        /*01c0*/ 	.short	0x0100
        /*01c2*/ 	.byte	0x04
	.zero		1


	//   ....[13]....
        /*01c4*/ 	.word	0x000006e0
        /*01c8*/ 	.word	0x000000ff
        /*01cc*/ 	.word	0x00000070
        /*01d0*/ 	.short	0x0100
        /*01d2*/ 	.byte	0x04
	.zero		1


	//   ....[14]....
        /*01d4*/ 	.word	0x000006f0
        /*01d8*/ 	.word	0x000000ff
        /*01dc*/ 	.word	0x00000038
        /*01e0*/ 	.short	0x0100
        /*01e2*/ 	.byte	0x04
	.zero		1


	//   ....[15]....
        /*01e4*/ 	.word	0x00000700
        /*01e8*/ 	.word	0x000000ff
        /*01ec*/ 	.word	0x00000078
        /*01f0*/ 	.short	0x0100
        /*01f2*/ 	.byte	0x04
	.zero		1


	//   ....[16]....
        /*01f4*/ 	.word	0x00000840
        /*01f8*/ 	.word	0x000000ff
        /*01fc*/ 	.word	0x00000080
        /*0200*/ 	.short	0x0100
        /*0202*/ 	.byte	0x04
	.zero		1


	//   ....[17]....
        /*0204*/ 	.word	0x00000850
        /*0208*/ 	.word	0x000000ff
        /*020c*/ 	.word	0x00000090
        /*0210*/ 	.short	0x0100
        /*0212*/ 	.byte	0x04
	.zero		1


	//   ....[18]....
        /*0214*/ 	.word	0x00000860
        /*0218*/ 	.word	0x000000ff
        /*021c*/ 	.word	0x00000088
        /*0220*/ 	.short	0x0100
        /*0222*/ 	.byte	0x04
	.zero		1


	//   ....[19]....
        /*0224*/ 	.word	0x00000870
        /*0228*/ 	.word	0x000000ff
        /*022c*/ 	.word	0x00000098
        /*0230*/ 	.short	0x0100
        /*0232*/ 	.byte	0x04
	.zero		1


	//   ....[20]....
        /*0234*/ 	.word	0x00000960
        /*0238*/ 	.word	0x000000ff
        /*023c*/ 	.word	0x000000a0
        /*0240*/ 	.short	0x0100
        /*0242*/ 	.byte	0x06
	.zero		1


	//   ....[21]....
        /*0244*/ 	.word	0x00000970
        /*0248*/ 	.word	0x000000ff
        /*024c*/ 	.word	0x000000a8
        /*0250*/ 	.short	0x0100
        /*0252*/ 	.byte	0x06
	.zero		1


	//   ....[22]....
        /*0254*/ 	.word	0x00000ab0
        /*0258*/ 	.word	0x000000ff
        /*025c*/ 	.word	0x000000b0
        /*0260*/ 	.short	0x0100
        /*0262*/ 	.byte	0x06
	.zero		1


	//   ....[23]....
        /*0264*/ 	.word	0x00000ac0
        /*0268*/ 	.word	0x000000ff
        /*026c*/ 	.word	0x000000c0
        /*0270*/ 	.short	0x0100
        /*0272*/ 	.byte	0x06
	.zero		1


	//   ....[24]....
        /*0274*/ 	.word	0x00000ad0
        /*0278*/ 	.word	0x000000ff
        /*027c*/ 	.word	0x000000b8
        /*0280*/ 	.short	0x0100
        /*0282*/ 	.byte	0x06
	.zero		1


	//   ....[25]....
        /*0284*/ 	.word	0x00000ae0
        /*0288*/ 	.word	0x000000ff
        /*028c*/ 	.word	0x000000c8
        /*0290*/ 	.short	0x0100
        /*0292*/ 	.byte	0x06
	.zero		1


	//   ....[26]....
        /*0294*/ 	.word	0x00000c10
        /*0298*/ 	.word	0x000000ff
        /*029c*/ 	.word	0x000000d0
        /*02a0*/ 	.short	0x0100
        /*02a2*/ 	.byte	0x04
	.zero		1


	//   ....[27]....
        /*02a4*/ 	.word	0x00000c20
        /*02a8*/ 	.word	0x000000ff
        /*02ac*/ 	.word	0x000000f0
        /*02b0*/ 	.short	0x0100
        /*02b2*/ 	.byte	0x04
	.zero		1


	//   ....[28]....
        /*02b4*/ 	.word	0x00000c30
        /*02b8*/ 	.word	0x000000ff
        /*02bc*/ 	.word	0x000000d8
        /*02c0*/ 	.short	0x0100
        /*02c2*/ 	.byte	0x04
	.zero		1


	//   ....[29]....
        /*02c4*/ 	.word	0x00000c40
        /*02c8*/ 	.word	0x000000ff
        /*02cc*/ 	.word	0x000000f8
        /*02d0*/ 	.short	0x0100
        /*02d2*/ 	.byte	0x04
	.zero		1


	//   ....[30]....
        /*02d4*/ 	.word	0x00000c50
        /*02d8*/ 	.word	0x000000ff
        /*02dc*/ 	.word	0x000000e0
        /*02e0*/ 	.short	0x0100
        /*02e2*/ 	.byte	0x04
	.zero		1


	//   ....[31]....
        /*02e4*/ 	.word	0x00000c60
        /*02e8*/ 	.word	0x000000ff
        /*02ec*/ 	.word	0x00000100
        /*02f0*/ 	.short	0x0100
        /*02f2*/ 	.byte	0x04
	.zero		1


	//   ....[32]....
        /*02f4*/ 	.word	0x00000c70
        /*02f8*/ 	.word	0x000000ff
        /*02fc*/ 	.word	0x000000e8
        /*0300*/ 	.short	0x0100
        /*0302*/ 	.byte	0x04
	.zero		1


	//   ....[33]....
        /*0304*/ 	.word	0x00000c80
        /*0308*/ 	.word	0x000000ff
        /*030c*/ 	.word	0x00000108
        /*0310*/ 	.short	0x0100
        /*0312*/ 	.byte	0x04
	.zero		1


	//   ....[34]....
        /*0314*/ 	.word	0x00000d70
        /*0318*/ 	.word	0x000000ff
        /*031c*/ 	.word	0x00000110
        /*0320*/ 	.short	0x0100
        /*0322*/ 	.byte	0x04
	.zero		1


	//   ....[35]....
        /*0324*/ 	.word	0x00000d80
        /*0328*/ 	.word	0x000000ff
        /*032c*/ 	.word	0x00000120
        /*0330*/ 	.short	0x0100
        /*0332*/ 	.byte	0x04
	.zero		1


	//   ....[36]....
        /*0334*/ 	.word	0x00000d90
        /*0338*/ 	.word	0x000000ff
        /*033c*/ 	.word	0x00000118
        /*0340*/ 	.short	0x0100
        /*0342*/ 	.byte	0x04
	.zero		1


	//   ....[37]....
        /*0344*/ 	.word	0x00000da0
        /*0348*/ 	.word	0x000000ff
        /*034c*/ 	.word	0x00000128
        /*0350*/ 	.short	0x0100
        /*0352*/ 	.byte	0x04
	.zero		1


	//   ....[38]....
        /*0354*/ 	.word	0x000018d0
        /*0358*/ 	.word	0x00000000
        /*035c*/ 	.word	0x00000120
        /*0360*/ 	.short	0x010a
        /*0362*/ 	.byte	0xff
	.zero		1


	//   ....[39]....
        /*0364*/ 	.word	0x000018f0
        /*0368*/ 	.word	0x00000000
        /*036c*/ 	.word	0x00000110
        /*0370*/ 	.short	0x0101
        /*0372*/ 	.byte	0xff
	.zero		1


	//   ....[40]....
        /*0374*/ 	.word	0x000019b0
        /*0378*/ 	.word	0x000000ff
        /*037c*/ 	.word	0x00000040
        /*0380*/ 	.short	0x010a
        /*0382*/ 	.byte	0x04
	.zero		1


	//   ....[41]....
        /*0384*/ 	.word	0x00001a30
        /*0388*/ 	.word	0x000000ff
        /*038c*/ 	.word	0x00000040
        /*0390*/ 	.short	0x010a
        /*0392*/ 	.byte	0x21
	.zero		1


	//   ....[42]....
        /*0394*/ 	.word	0x00001bc0
        /*0398*/ 	.word	0x000000ff
        /*039c*/ 	.word	0x00000040
        /*03a0*/ 	.short	0x010a
        /*03a2*/ 	.byte	0x08
	.zero		1


	//   ....[43]....
        /*03a4*/ 	.word	0x00001ce0
        /*03a8*/ 	.word	0x000000ff
        /*03ac*/ 	.word	0x000000a8
        /*03b0*/ 	.short	0x0101
        /*03b2*/ 	.byte	0x07
	.zero		1


	//   ....[44]....
        /*03b4*/ 	.word	0x00001d00
        /*03b8*/ 	.word	0x000000ff
        /*03bc*/ 	.word	0x00000040
        /*03c0*/ 	.short	0x010a
        /*03c2*/ 	.byte	0x04
	.zero		1


	//   ....[45]....
        /*03c4*/ 	.word	0x00001d80
        /*03c8*/ 	.word	0x000000ff
        /*03cc*/ 	.word	0x00000040
        /*03d0*/ 	.short	0x010a
        /*03d2*/ 	.byte	0x09
	.zero		1


	//   ....[46]....
        /*03d4*/ 	.word	0x00001f20
        /*03d8*/ 	.word	0x000000ff
        /*03dc*/ 	.word	0x00000040
        /*03e0*/ 	.short	0x010a
        /*03e2*/ 	.byte	0x06
	.zero		1


	//   ....[47]....
        /*03e4*/ 	.word	0x00002050
        /*03e8*/ 	.word	0x00000003
        /*03ec*/ 	.word	0x000000b0
        /*03f0*/ 	.short	0x010a
        /*03f2*/ 	.byte	0xff
	.zero		1


	//   ....[48]....
        /*03f4*/ 	.word	0x000021a0
        /*03f8*/ 	.word	0x00000000
        /*03fc*/ 	.word	0x00000000
        /*0400*/ 	.short	0x0101
        /*0402*/ 	.byte	0xff
	.zero		1


	//   ....[49]....
        /*0404*/ 	.word	0x00002740
        /*0408*/ 	.word	0x000000ff
        /*040c*/ 	.word	0x00000000
        /*0410*/ 	.short	0x010a
        /*0412*/ 	.byte	0x04
	.zero		1


	//   ....[50]....
        /*0414*/ 	.word	0x000027d0
        /*0418*/ 	.word	0x000000ff
        /*041c*/ 	.word	0x00000000
        /*0420*/ 	.short	0x010a
        /*0422*/ 	.byte	0x05
	.zero		1


	//   ....[51]....
        /*0424*/ 	.word	0x00002860
        /*0428*/ 	.word	0x000000ff
        /*042c*/ 	.word	0x00000000
        /*0430*/ 	.short	0x010a
        /*0432*/ 	.byte	0x05
	.zero		1


	//   ....[52]....
        /*0434*/ 	.word	0x000028f0
        /*0438*/ 	.word	0x000000ff
        /*043c*/ 	.word	0x00000000
        /*0440*/ 	.short	0x010a
        /*0442*/ 	.byte	0x05
	.zero		1


	//   ....[53]....
        /*0444*/ 	.word	0x00002980
        /*0448*/ 	.word	0x000000ff
        /*044c*/ 	.word	0x00000000
        /*0450*/ 	.short	0x010a
        /*0452*/ 	.byte	0x05
	.zero		1


	//   ....[54]....
        /*0454*/ 	.word	0x00002a10
        /*0458*/ 	.word	0x000000ff
        /*045c*/ 	.word	0x00000000
        /*0460*/ 	.short	0x010a
        /*0462*/ 	.byte	0x05
	.zero		1


	//   ....[55]....
        /*0464*/ 	.word	0x00002aa0
        /*0468*/ 	.word	0x000000ff
        /*046c*/ 	.word	0x00000000
        /*0470*/ 	.short	0x010a
        /*0472*/ 	.byte	0x05
	.zero		1


	//   ....[56]....
        /*0474*/ 	.word	0x00002b40
        /*0478*/ 	.word	0x00000000
        /*047c*/ 	.word	0x00000000
        /*0480*/ 	.short	0x010a
        /*0482*/ 	.byte	0xff
	.zero		1


	//   ....[57]....
        /*0484*/ 	.word	0x00002c80
        /*0488*/ 	.word	0x00000002
        /*048c*/ 	.word	0x00000110
        /*0490*/ 	.short	0x010a
        /*0492*/ 	.byte	0xff
	.zero		1


	//   ....[58]....
        /*0494*/ 	.word	0x00002ce0
        /*0498*/ 	.word	0x00000004
        /*049c*/ 	.word	0x00000000
        /*04a0*/ 	.short	0x0101
        /*04a2*/ 	.byte	0xff
	.zero		1


	//   ....[59]....
        /*04a4*/ 	.word	0x00002d00
        /*04a8*/ 	.word	0x000000ff
        /*04ac*/ 	.word	0x000000c0
        /*04b0*/ 	.short	0x010a
        /*04b2*/ 	.byte	0x04
	.zero		1


	//   ....[60]....
        /*04b4*/ 	.word	0x00002e20
        /*04b8*/ 	.word	0x00000002
        /*04bc*/ 	.word	0x000000b0
        /*04c0*/ 	.short	0x010a
        /*04c2*/ 	.byte	0xff
	.zero		1


	//   ....[61]....
        /*04c4*/ 	.word	0x00002f30
        /*04c8*/ 	.word	0x00000002
        /*04cc*/ 	.word	0x00000000
        /*04d0*/ 	.short	0x0101
        /*04d2*/ 	.byte	0xff
	.zero		1


	//   ....[62]....
        /*04d4*/ 	.word	0x00002fc0
        /*04d8*/ 	.word	0x000000ff
        /*04dc*/ 	.word	0x000000c0
        /*04e0*/ 	.short	0x0106
        /*04e2*/ 	.byte	0x04
	.zero		1


	//   ....[63]....
        /*04e4*/ 	.word	0x00002fe0
        /*04e8*/ 	.word	0x000000ff
        /*04ec*/ 	.word	0x000000c0
        /*04f0*/ 	.short	0x010a
        /*04f2*/ 	.byte	0x04
	.zero		1


	//   ....[64]....
        /*04f4*/ 	.word	0x00003070
        /*04f8*/ 	.word	0x000000ff
        /*04fc*/ 	.word	0x000000c0
        /*0500*/ 	.short	0x0106
        /*0502*/ 	.byte	0x07
	.zero		1


	//   ....[65]....
        /*0504*/ 	.word	0x000030b0
        /*0508*/ 	.word	0x00000000
        /*050c*/ 	.word	0x000000c0
        /*0510*/ 	.short	0x010a
        /*0512*/ 	.byte	0xff
	.zero		1


	//   ....[66]....
        /*0514*/ 	.word	0x00003610
        /*0518*/ 	.word	0x00000000
        /*051c*/ 	.word	0x000000b0
        /*0520*/ 	.short	0x010a
        /*0522*/ 	.byte	0xff
	.zero		1


	//   ....[67]....
        /*0524*/ 	.word	0x00003710
        /*0528*/ 	.word	0x00000003
        /*052c*/ 	.word	0x00000000
        /*0530*/ 	.short	0x0101
        /*0532*/ 	.byte	0xff
	.zero		1


	//   ....[68]....
        /*0534*/ 	.word	0x00003720
        /*0538*/ 	.word	0x000000ff
        /*053c*/ 	.word	0x00000000
        /*0540*/ 	.short	0x010a
        /*0542*/ 	.byte	0x04
	.zero		1


	//   ....[69]....
        /*0544*/ 	.word	0x000037a0
        /*0548*/ 	.word	0x000000ff
        /*054c*/ 	.word	0x000000f0
        /*0550*/ 	.short	0x010a
        /*0552*/ 	.byte	0x1f
	.zero		1


	//   ....[70]....
        /*0554*/ 	.word	0x00003880
        /*0558*/ 	.word	0x000000ff
        /*055c*/ 	.word	0x00000000
        /*0560*/ 	.short	0x010a
        /*0562*/ 	.byte	0x05
	.zero		1


	//   ....[71]....
        /*0564*/ 	.word	0x000039c0
        /*0568*/ 	.word	0x000000ff
        /*056c*/ 	.word	0x00000000
        /*0570*/ 	.short	0x010a
        /*0572*/ 	.byte	0x04
	.zero		1


	//   ....[72]....
        /*0574*/ 	.word	0x00003c50
        /*0578*/ 	.word	0x000000ff
        /*057c*/ 	.word	0x00000000
        /*0580*/ 	.short	0x010a
        /*0582*/ 	.byte	0x04
	.zero		1


	//   ....[73]....
        /*0584*/ 	.word	0x00003ce0
        /*0588*/ 	.word	0x000000ff
        /*058c*/ 	.word	0x00000000
        /*0590*/ 	.short	0x010a
        /*0592*/ 	.byte	0x05
	.zero		1


	//   ....[74]....
        /*0594*/ 	.word	0x00003d70
        /*0598*/ 	.word	0x000000ff
        /*059c*/ 	.word	0x00000000
        /*05a0*/ 	.short	0x010a
        /*05a2*/ 	.byte	0x05
	.zero		1


	//   ....[75]....
        /*05a4*/ 	.word	0x00003e00
        /*05a8*/ 	.word	0x000000ff
        /*05ac*/ 	.word	0x00000000
        /*05b0*/ 	.short	0x010a
        /*05b2*/ 	.byte	0x04
	.zero		1


	//   ....[76]....
        /*05b4*/ 	.word	0x00004320
        /*05b8*/ 	.word	0x00000008
        /*05bc*/ 	.word	0x000000b0
        /*05c0*/ 	.short	0x010a
        /*05c2*/ 	.byte	0xff
	.zero		1


	//   ....[77]....
        /*05c4*/ 	.word	0x00004490
        /*05c8*/ 	.word	0x00000000
        /*05cc*/ 	.word	0x00000000
        /*05d0*/ 	.short	0x0101
        /*05d2*/ 	.byte	0xff
	.zero		1


	//   ....[78]....
        /*05d4*/ 	.word	0x00004970
        /*05d8*/ 	.word	0x000000ff
        /*05dc*/ 	.word	0x000000a8
        /*05e0*/ 	.short	0x010a
        /*05e2*/ 	.byte	0x15
	.zero		1


	//   ....[79]....
        /*05e4*/ 	.word	0x00004b00
        /*05e8*/ 	.word	0x000000ff
        /*05ec*/ 	.word	0x00000090
        /*05f0*/ 	.short	0x010a
        /*05f2*/ 	.byte	0x15
	.zero		1


	//   ....[80]....
        /*05f4*/ 	.word	0x00004c70
        /*05f8*/ 	.word	0x000000ff
        /*05fc*/ 	.word	0x00000080
        /*0600*/ 	.short	0x010b
        /*0602*/ 	.byte	0x15
	.zero		1


	//   ....[81]....
        /*0604*/ 	.word	0x00004c80
        /*0608*/ 	.word	0x000000ff
        /*060c*/ 	.word	0x00000000
        /*0610*/ 	.short	0x0101
        /*0612*/ 	.byte	0x27
	.zero		1


	//   ....[82]....
        /*0614*/ 	.word	0x00004c90
        /*0618*/ 	.word	0x000000ff
        /*061c*/ 	.word	0x00000098
        /*0620*/ 	.short	0x010a
        /*0622*/ 	.byte	0x15
	.zero		1


	//   ....[83]....
        /*0624*/ 	.word	0x00004e70
        /*0628*/ 	.word	0x000000ff
        /*062c*/ 	.word	0x00000088
        /*0630*/ 	.short	0x010b
        /*0632*/ 	.byte	0x15
	.zero		1


	//   ....[84]....
        /*0634*/ 	.word	0x00004e80
        /*0638*/ 	.word	0x000000ff
        /*063c*/ 	.word	0x00000000
        /*0640*/ 	.short	0x0101
        /*0642*/ 	.byte	0x26
	.zero		1


	//   ....[85]....
        /*0644*/ 	.word	0x00004eb0
        /*0648*/ 	.word	0x000000ff
        /*064c*/ 	.word	0x00000090
        /*0650*/ 	.short	0x010a
        /*0652*/ 	.byte	0x15
	.zero		1


	//   ....[86]....
        /*0654*/ 	.word	0x00004ef0
        /*0658*/ 	.word	0x00000000
        /*065c*/ 	.word	0x00000098
        /*0660*/ 	.short	0x010a
        /*0662*/ 	.byte	0xff
	.zero		1


	//   ....[87]....
        /*0664*/ 	.word	0x00005220
        /*0668*/ 	.word	0x00000003
        /*066c*/ 	.word	0x000000b0
        /*0670*/ 	.short	0x010a
        /*0672*/ 	.byte	0xff
	.zero		1


	//   ....[88]....
        /*0674*/ 	.word	0x000053a0
        /*0678*/ 	.word	0x00000000
        /*067c*/ 	.word	0x00000000
        /*0680*/ 	.short	0x0101
        /*0682*/ 	.byte	0xff
	.zero		1


	//   ....[89]....
        /*0684*/ 	.word	0x00005ee0
        /*0688*/ 	.word	0x00000002
        /*068c*/ 	.word	0x00000080
        /*0690*/ 	.short	0x010a
        /*0692*/ 	.byte	0xff
	.zero		1


	//   ....[90]....
        /*0694*/ 	.word	0x00005f50
        /*0698*/ 	.word	0x00000064
        /*069c*/ 	.word	0x000000d0
        /*06a0*/ 	.short	0x010a
        /*06a2*/ 	.byte	0xff
	.zero		1


	//   ....[91]....
        /*06a4*/ 	.word	0x00006040
        /*06a8*/ 	.word	0x00000002
        /*06ac*/ 	.word	0x00000080
        /*06b0*/ 	.short	0x010a
        /*06b2*/ 	.byte	0xff
	.zero		1


	//   ....[92]....
        /*06b4*/ 	.word	0x00006150
        /*06b8*/ 	.word	0x00000000
        /*06bc*/ 	.word	0x00000000
        /*06c0*/ 	.short	0x0101
        /*06c2*/ 	.byte	0xff
	.zero		1


	//   ....[93]....
        /*06c4*/ 	.word	0x000061d0
        /*06c8*/ 	.word	0x00000064
        /*06cc*/ 	.word	0x000000d0
        /*06d0*/ 	.short	0x010a
        /*06d2*/ 	.byte	0xff
	.zero		1


	//   ....[94]....
        /*06d4*/ 	.word	0x00006d20
        /*06d8*/ 	.word	0x0000006d
        /*06dc*/ 	.word	0x00000080
        /*06e0*/ 	.short	0x010a
        /*06e2*/ 	.byte	0xff
	.zero		1


	//   ....[95]....
        /*06e4*/ 	.word	0x00006df0
        /*06e8*/ 	.word	0x0000006d
        /*06ec*/ 	.word	0x00000080
        /*06f0*/ 	.short	0x010a
        /*06f2*/ 	.byte	0xff
	.zero		1


	//   ....[96]....
        /*06f4*/ 	.word	0x00006f00
        /*06f8*/ 	.word	0x00000000
        /*06fc*/ 	.word	0x00000000
        /*0700*/ 	.short	0x0101
        /*0702*/ 	.byte	0xff
	.zero		1


	//   ....[97]....
        /*0704*/ 	.word	0x00007390
        /*0708*/ 	.word	0x000000ff
        /*070c*/ 	.word	0x00000000
        /*0710*/ 	.short	0x0101
        /*0712*/ 	.byte	0x04
	.zero		1


	//   ....[98]....
        /*0714*/ 	.word	0x00007ba0
        /*0718*/ 	.word	0x00000000
        /*071c*/ 	.word	0x00000120
        /*0720*/ 	.short	0x010a
        /*0722*/ 	.byte	0xff
	.zero		1


	//   ....[99]....
        /*0724*/ 	.word	0x00007c00
        /*0728*/ 	.word	0x00000000
        /*072c*/ 	.word	0x00000040
        /*0730*/ 	.short	0x010a
        /*0732*/ 	.byte	0xff
	.zero		1


	//   ....[100]....
        /*0734*/ 	.word	0x00007c60
        /*0738*/ 	.word	0x00000000
        /*073c*/ 	.word	0x00000040
        /*0740*/ 	.short	0x010a
        /*0742*/ 	.byte	0xff
	.zero		1


	//   ....[101]....
        /*0744*/ 	.word	0x00007cb0
        /*0748*/ 	.word	0x00000003
        /*074c*/ 	.word	0x000000b0
        /*0750*/ 	.short	0x010a
        /*0752*/ 	.byte	0xff
	.zero		1


	//   ....[102]....
        /*0754*/ 	.word	0x00007d10
        /*0758*/ 	.word	0x00000000
        /*075c*/ 	.word	0x00000000
        /*0760*/ 	.short	0x010a
        /*0762*/ 	.byte	0xff
	.zero		1


	//   ....[103]....
        /*0764*/ 	.word	0x00007d70
        /*0768*/ 	.word	0x00000000
        /*076c*/ 	.word	0x00000000
        /*0770*/ 	.short	0x010a
        /*0772*/ 	.byte	0xff
	.zero		1


	//   ....[104]....
        /*0774*/ 	.word	0x00007dd0
        /*0778*/ 	.word	0x00000000
        /*077c*/ 	.word	0x00000000
        /*0780*/ 	.short	0x010a
        /*0782*/ 	.byte	0xff
	.zero		1


	//   ....[105]....
        /*0784*/ 	.word	0x00007e30
        /*0788*/ 	.word	0x00000000
        /*078c*/ 	.word	0x00000000
        /*0790*/ 	.short	0x010a
        /*0792*/ 	.byte	0xff
	.zero		1


	//   ....[106]....
        /*0794*/ 	.word	0x00007e90
        /*0798*/ 	.word	0x00000000
        /*079c*/ 	.word	0x00000000
        /*07a0*/ 	.short	0x010a
        /*07a2*/ 	.byte	0xff
	.zero		1


	//   ....[107]....
        /*07a4*/ 	.word	0x00007ef0
        /*07a8*/ 	.word	0x00000000
        /*07ac*/ 	.word	0x00000000
        /*07b0*/ 	.short	0x010a
        /*07b2*/ 	.byte	0xff
	.zero		1


	//   ....[108]....
        /*07b4*/ 	.word	0x00007f50
        /*07b8*/ 	.word	0x00000000
        /*07bc*/ 	.word	0x00000000
        /*07c0*/ 	.short	0x010a
        /*07c2*/ 	.byte	0xff
	.zero		1


	//   ....[109]....
        /*07c4*/ 	.word	0x00007fa0
        /*07c8*/ 	.word	0x00000002
        /*07cc*/ 	.word	0x00000110
        /*07d0*/ 	.short	0x010a
        /*07d2*/ 	.byte	0xff
	.zero		1


	//   ....[110]....
        /*07d4*/ 	.word	0x00008000
        /*07d8*/ 	.word	0x00000002
        /*07dc*/ 	.word	0x000000c0
        /*07e0*/ 	.short	0x010a
        /*07e2*/ 	.byte	0xff
	.zero		1


	//   ....[111]....
        /*07e4*/ 	.word	0x00008050
        /*07e8*/ 	.word	0x00000002
        /*07ec*/ 	.word	0x000000b0
        /*07f0*/ 	.short	0x010a
        /*07f2*/ 	.byte	0xff
	.zero		1


	//   ....[112]....
        /*07f4*/ 	.word	0x000080b0
        /*07f8*/ 	.word	0x00000000
        /*07fc*/ 	.word	0x000000c0
        /*0800*/ 	.short	0x010a
        /*0802*/ 	.byte	0xff
	.zero		1


	//   ....[113]....
        /*0804*/ 	.word	0x00008100
        /*0808*/ 	.word	0x00000000
        /*080c*/ 	.word	0x000000b0
        /*0810*/ 	.short	0x010a
        /*0812*/ 	.byte	0xff
	.zero		1


	//   ....[114]....
        /*0814*/ 	.word	0x00008160
        /*0818*/ 	.word	0x00000003
        /*081c*/ 	.word	0x000000f0
        /*0820*/ 	.short	0x010a
        /*0822*/ 	.byte	0xff
	.zero		1


	//   ....[115]....
        /*0824*/ 	.word	0x000081c0
        /*0828*/ 	.word	0x00000000
        /*082c*/ 	.word	0x00000000
        /*0830*/ 	.short	0x010a
        /*0832*/ 	.byte	0xff
	.zero		1


	//   ....[116]....
        /*0834*/ 	.word	0x00008220
        /*0838*/ 	.word	0x00000000
        /*083c*/ 	.word	0x00000000
        /*0840*/ 	.short	0x010a
        /*0842*/ 	.byte	0xff
	.zero		1


	//   ....[117]....
        /*0844*/ 	.word	0x00008280
        /*0848*/ 	.word	0x00000000
        /*084c*/ 	.word	0x00000000
        /*0850*/ 	.short	0x010a
        /*0852*/ 	.byte	0xff
	.zero		1


	//   ....[118]....
        /*0854*/ 	.word	0x000082e0
        /*0858*/ 	.word	0x00000000
        /*085c*/ 	.word	0x00000000
        /*0860*/ 	.short	0x010a
        /*0862*/ 	.byte	0xff
	.zero		1


	//   ....[119]....
        /*0864*/ 	.word	0x00008340
        /*0868*/ 	.word	0x00000000
        /*086c*/ 	.word	0x00000000
        /*0870*/ 	.short	0x010a
        /*0872*/ 	.byte	0xff
	.zero		1


	//   ....[120]....
        /*0874*/ 	.word	0x00008390
        /*0878*/ 	.word	0x00000008
        /*087c*/ 	.word	0x000000b0
        /*0880*/ 	.short	0x010a
        /*0882*/ 	.byte	0xff
	.zero		1


	//   ....[121]....
        /*0884*/ 	.word	0x000083f0
        /*0888*/ 	.word	0x00000000
        /*088c*/ 	.word	0x000000a8
        /*0890*/ 	.short	0x010a
        /*0892*/ 	.byte	0xff
	.zero		1


	//   ....[122]....
        /*0894*/ 	.word	0x00008450
        /*0898*/ 	.word	0x00000005
        /*089c*/ 	.word	0x00000090
        /*08a0*/ 	.short	0x010a
        /*08a2*/ 	.byte	0xff
	.zero		1


	//   ....[123]....
        /*08a4*/ 	.word	0x000084b0
        /*08a8*/ 	.word	0x00000005
        /*08ac*/ 	.word	0x00000098
        /*08b0*/ 	.short	0x010a
        /*08b2*/ 	.byte	0xff
	.zero		1


	//   ....[124]....
        /*08b4*/ 	.word	0x00008510
        /*08b8*/ 	.word	0x00000000
        /*08bc*/ 	.word	0x00000090
        /*08c0*/ 	.short	0x010a
        /*08c2*/ 	.byte	0xff
	.zero		1


	//   ....[125]....
        /*08c4*/ 	.word	0x00008560
        /*08c8*/ 	.word	0x00000003
        /*08cc*/ 	.word	0x000000b0
        /*08d0*/ 	.short	0x010a
        /*08d2*/ 	.byte	0xff
	.zero		1


	//   ....[126]....
        /*08d4*/ 	.word	0x000085b0
        /*08d8*/ 	.word	0x00000002
        /*08dc*/ 	.word	0x00000080
        /*08e0*/ 	.short	0x010a
        /*08e2*/ 	.byte	0xff
	.zero		1


	//   ....[127]....
        /*08e4*/ 	.word	0x00008600
        /*08e8*/ 	.word	0x00000064
        /*08ec*/ 	.word	0x000000d0
        /*08f0*/ 	.short	0x010a
        /*08f2*/ 	.byte	0xff
	.zero		1


	//   ....[128]....
        /*08f4*/ 	.word	0x00008650
        /*08f8*/ 	.word	0x0000006d
        /*08fc*/ 	.word	0x00000080
        /*0900*/ 	.short	0x010a
        /*0902*/ 	.byte	0xff
	.zero		1


	//----- nvinfo : EIATTR_NUM_MBARRIERS
	.align		4
.L_47:
        /*0904*/ 	.byte	0x03, 0x38
        /*0906*/ 	.short	0x0026


	//----- nvinfo : EIATTR_EXIT_INSTR_OFFSETS
	.align		4
        /*0908*/ 	.byte	0x04, 0x1c
        /*090a*/ 	.short	(.L_49 - .L_48)


	//   ....[0]....
.L_48:
        /*090c*/ 	.word	0x00002b70


	//   ....[1]....
        /*0910*/ 	.word	0x00003080


	//   ....[2]....
        /*0914*/ 	.word	0x000030e0


	//   ....[3]....
        /*0918*/ 	.word	0x00004060


	//   ....[4]....
        /*091c*/ 	.word	0x00004f20


	//   ....[5]....
        /*0920*/ 	.word	0x00004f60


	//   ....[6]....
        /*0924*/ 	.word	0x00007b90


	//----- nvinfo : EIATTR_MAX_THREADS
	.align		4
.L_49:
        /*0928*/ 	.byte	0x04, 0x05
        /*092a*/ 	.short	(.L_51 - .L_50)
.L_50:
        /*092c*/ 	.word	0x00000100
        /*0930*/ 	.word	0x00000001
        /*0934*/ 	.word	0x00000001


	//----- nvinfo : EIATTR_CRS_STACK_SIZE
	.align		4
.L_51:
        /*0938*/ 	.byte	0x04, 0x1e
        /*093a*/ 	.short	(.L_53 - .L_52)
.L_52:
        /*093c*/ 	.word	0x00000000


	//----- nvinfo : EIATTR_CBANK_PARAM_SIZE
	.align		4
.L_53:
        /*0940*/ 	.byte	0x03, 0x19
        /*0942*/ 	.short	0x0800


	//----- nvinfo : EIATTR_PARAM_CBANK
	.align		4
        /*0944*/ 	.byte	0x04, 0x0a
        /*0946*/ 	.short	(.L_55 - .L_54)
	.align		4
.L_54:
        /*0948*/ 	.word	index@(.nv.constant0._ZN7cutlass13device_kernelINS_4gemm6kernel13GemmUniversalIN4cute5tupleIJiiiiEEENS1_10collective13CollectiveMmaINS1_35MainloopSm100TmaUmmaWarpSpecializedILi8ELi2ELi4ENS5_IJNS4_1CILi2EEENSA_ILi1EEESC_EEEEENS5_IJNSA_ILi64EEENSA_ILi128EEESG_EEENS_12float_e5m2_tENS5_IJlSC_lEEESI_SJ_NS4_8TiledMMAINS4_8MMA_AtomIJNS4_10MMA_TraitsINS4_19SM100_MMA_F8F6F4_SSEJSI_SI_fSF_SG_NS4_17integral_constantINS4_4UMMA5MajorELSQ_0EEESR_NSO_INSP_7ScaleInELSS_0EEEST_EEEEEENS4_6LayoutINS5_IJSC_SC_SC_EEENS5_IJNSA_ILi0EEESY_SY_EEEEENS5_IJNS4_10UnderscoreES11_S11_EEEEENS4_13SM90_TMA_LOADENS4_14ComposedLayoutINS4_7SwizzleILi3ELi4ELi3EEENS4_18smem_ptr_flag_bitsILi8EEENSW_INS5_IJNSA_ILi8EEESG_EEENS5_IJSG_SC_EEEEEEEvNS4_8identityENS4_23SM90_TMA_LOAD_MULTICASTES1E_vS1F_EENS_8epilogue10collective18CollectiveEpilogueINS1I_23Sm100TmaWarpSpecializedILi2ELi2ELi32ELb0ELb0EEEJSH_NS5_IJNSW_ISF_SC_EES1N_EEESI_SJ_SI_SJ_NS1I_6fusion15FusionCallbacksIS1M_NS1P_17LinearCombinationISI_fSI_fLNS_15FloatRoundStyleE2EEESH_S1O_JEEENS4_5SM1004TMEM4LOAD26SM100_TMEM_LOAD_16dp32b32xES14_NS15_INS16_ILi2ELi4ELi3EEES19_NSW_INS5_IJS1A_SF_EEENS5_IJSF_SC_EEEEEEENS4_39AutoVectorizingCopyWithAssumedAlignmentILi128EEENS4_14SM90_TMA_STOREES23_S25_S25_EEEvvEEEEvNT_6ParamsE)
        /*094c*/ 	.short	0x0380
        /*094e*/ 	.short	0x0800


	//----- nvinfo : EIATTR_SW_WAR
	.align		4
.L_55:
        /*0950*/ 	.byte	0x04, 0x36
        /*0952*/ 	.short	(.L_57 - .L_56)
.L_56:
        /*0954*/ 	.word	0x00000008
.L_57:


//--------------------- .nv.callgraph             --------------------------
	.section	.nv.callgraph,"",@"SHT_CUDA_CALLGRAPH"
	.align	4
	.sectionentsize	8
	.align		4
        /*0000*/ 	.word	0x00000000
	.align		4
        /*0004*/ 	.word	0xffffffff
	.align		4
        /*0008*/ 	.word	index@(_ZN7cutlass13device_kernelINS_4gemm6kernel13GemmUniversalIN4cute5tupleIJiiiiEEENS1_10collective13CollectiveMmaINS1_35MainloopSm100TmaUmmaWarpSpecializedILi8ELi2ELi4ENS5_IJNS4_1CILi2EEENSA_ILi1EEESC_EEEEENS5_IJNSA_ILi64EEENSA_ILi128EEESG_EEENS_12float_e5m2_tENS5_IJlSC_lEEESI_SJ_NS4_8TiledMMAINS4_8MMA_AtomIJNS4_10MMA_TraitsINS4_19SM100_MMA_F8F6F4_SSEJSI_SI_fSF_SG_NS4_17integral_constantINS4_4UMMA5MajorELSQ_0EEESR_NSO_INSP_7ScaleInELSS_0EEEST_EEEEEENS4_6LayoutINS5_IJSC_SC_SC_EEENS5_IJNSA_ILi0EEESY_SY_EEEEENS5_IJNS4_10UnderscoreES11_S11_EEEEENS4_13SM90_TMA_LOADENS4_14ComposedLayoutINS4_7SwizzleILi3ELi4ELi3EEENS4_18smem_ptr_flag_bitsILi8EEENSW_INS5_IJNSA_ILi8EEESG_EEENS5_IJSG_SC_EEEEEEEvNS4_8identityENS4_23SM90_TMA_LOAD_MULTICASTES1E_vS1F_EENS_8epilogue10collective18CollectiveEpilogueINS1I_23Sm100TmaWarpSpecializedILi2ELi2ELi32ELb0ELb0EEEJSH_NS5_IJNSW_ISF_SC_EES1N_EEESI_SJ_SI_SJ_NS1I_6fusion15FusionCallbacksIS1M_NS1P_17LinearCombinationISI_fSI_fLNS_15FloatRoundStyleE2EEESH_S1O_JEEENS4_5SM1004TMEM4LOAD26SM100_TMEM_LOAD_16dp32b32xES14_NS15_INS16_ILi2ELi4ELi3EEES19_NSW_INS5_IJS1A_SF_EEENS5_IJSF_SC_EEEEEEENS4_39AutoVectorizingCopyWithAssumedAlignmentILi128EEENS4_14SM90_TMA_STOREES23_S25_S25_EEEvvEEEEvNT_6ParamsE)
	.align		4
        /*000c*/ 	.word	index@(__assertfail)
	.align		4
        /*0010*/ 	.word	0x00000000
	.align		4
        /*0014*/ 	.word	0xfffffffe
	.align		4
        /*0018*/ 	.word	0x00000000
	.align		4
        /*001c*/ 	.word	0xfffffffd
	.align		4
        /*0020*/ 	.word	0x00000000
	.align		4
        /*0024*/ 	.word	0xfffffffc


//--------------------- .nv.constant4             --------------------------
	.section	.nv.constant4,"a",@progbits
	.align	8
	.align		8
.nv.constant4:
        /*0000*/ 	.dword	__assertfail
	.align		8
        /*0008*/ 	.dword	__unnamed_1
	.align		8
        /*0010*/ 	.dword	__unnamed_2
	.align		8
        /*0018*/ 	.dword	_ZN40_INTERNAL_5db711ea_4_k_cu_dc6db6fe_316684cuda3std3__45__cpo5beginE
	.align		8
        /*0020*/ 	.dword	_ZN40_INTERNAL_5db711ea_4_k_cu_dc6db6fe_316684cuda3std3__45__cpo3endE
	.align		8
        /*0028*/ 	.dword	_ZN40_INTERNAL_5db711ea_4_k_cu_dc6db6fe_316684cuda3std3__45__cpo6cbeginE
	.align		8
        /*0030*/ 	.dword	_ZN40_INTERNAL_5db711ea_4_k_cu_dc6db6fe_316684cuda3std3__45__cpo4cendE
	.align		8
        /*0038*/ 	.dword	_ZN40_INTERNAL_5db711ea_4_k_cu_dc6db6fe_316684cuda3std3__442_GLOBAL__N__5db711ea_4_k_cu_dc6db6fe_316686ignoreE
	.align		8
        /*0040*/ 	.dword	_ZN40_INTERNAL_5db711ea_4_k_cu_dc6db6fe_316684cuda3std3__419piecewise_constructE
	.align		8
        /*0048*/ 	.dword	_ZN40_INTERNAL_5db711ea_4_k_cu_dc6db6fe_316684cuda3std3__48in_placeE
	.align		8
        /*0050*/ 	.dword	_ZN40_INTERNAL_5db711ea_4_k_cu_dc6db6fe_316684cuda3std6ranges3__45__cpo4swapE
	.align		8
        /*0058*/ 	.dword	_ZN40_INTERNAL_5db711ea_4_k_cu_dc6db6fe_316684cuda3std6ranges3__45__cpo9iter_moveE
	.align		8
        /*0060*/ 	.dword	_ZN40_INTERNAL_5db711ea_4_k_cu_dc6db6fe_316684cute7productE
	.align		8
        /*0068*/ 	.dword	_ZN40_INTERNAL_5db711ea_4_k_cu_dc6db6fe_316684cute1_E
	.align		8
        /*0070*/ 	.dword	$str$25
	.align		8
        /*0078*/ 	.dword	$str$26
	.align		8
        /*0080*/ 	.dword	$str$27
	.align		8
        /*0088*/ 	.dword	$str$28


//--------------------- .text._ZN7cutlass13device_kernelINS_4gemm6kernel13GemmUniversalIN4cute5tupleIJiiiiEEENS1_10collective13CollectiveMmaINS1_35MainloopSm100TmaUmmaWarpSpecializedILi8ELi2ELi4ENS5_IJNS4_1CILi2EEENSA_ILi1EEESC_EEEEENS5_IJNSA_ILi64EEENSA_ILi128EEESG_EEENS_12float_e5m2_tENS5_IJlSC_lEEESI_SJ_NS4_8TiledMMAINS4_8MMA_AtomIJNS4_10MMA_TraitsINS4_19SM100_MMA_F8F6F4_SSEJSI_SI_fSF_SG_NS4_17integral_constantINS4_4UMMA5MajorELSQ_0EEESR_NSO_INSP_7ScaleInELSS_0EEEST_EEEEEENS4_6LayoutINS5_IJSC_SC_SC_EEENS5_IJNSA_ILi0EEESY_SY_EEEEENS5_IJNS4_10UnderscoreES11_S11_EEEEENS4_13SM90_TMA_LOADENS4_14ComposedLayoutINS4_7SwizzleILi3ELi4ELi3EEENS4_18smem_ptr_flag_bitsILi8EEENSW_INS5_IJNSA_ILi8EEESG_EEENS5_IJSG_SC_EEEEEEEvNS4_8identityENS4_23SM90_TMA_LOAD_MULTICASTES1E_vS1F_EENS_8epilogue10collective18CollectiveEpilogueINS1I_23Sm100TmaWarpSpecializedILi2ELi2ELi32ELb0ELb0EEEJSH_NS5_IJNSW_ISF_SC_EES1N_EEESI_SJ_SI_SJ_NS1I_6fusion15FusionCallbacksIS1M_NS1P_17LinearCombinationISI_fSI_fLNS_15FloatRoundStyleE2EEESH_S1O_JEEENS4_5SM1004TMEM4LOAD26SM100_TMEM_LOAD_16dp32b32xES14_NS15_INS16_ILi2ELi4ELi3EEES19_NSW_INS5_IJS1A_SF_EEENS5_IJSF_SC_EEEEEEENS4_39AutoVectorizingCopyWithAssumedAlignmentILi128EEENS4_14SM90_TMA_STOREES23_S25_S25_EEEvvEEEEvNT_6ParamsE --------------------------
	.section	.text._ZN7cutlass13device_kernelINS_4gemm6kernel13GemmUniversalIN4cute5tupleIJiiiiEEENS1_10collective13CollectiveMmaINS1_35MainloopSm100TmaUmmaWarpSpecializedILi8ELi2ELi4ENS5_IJNS4_1CILi2EEENSA_ILi1EEESC_EEEEENS5_IJNSA_ILi64EEENSA_ILi128EEESG_EEENS_12float_e5m2_tENS5_IJlSC_lEEESI_SJ_NS4_8TiledMMAINS4_8MMA_AtomIJNS4_10MMA_TraitsINS4_19SM100_MMA_F8F6F4_SSEJSI_SI_fSF_SG_NS4_17integral_constantINS4_4UMMA5MajorELSQ_0EEESR_NSO_INSP_7ScaleInELSS_0EEEST_EEEEEENS4_6LayoutINS5_IJSC_SC_SC_EEENS5_IJNSA_ILi0EEESY_SY_EEEEENS5_IJNS4_10UnderscoreES11_S11_EEEEENS4_13SM90_TMA_LOADENS4_14ComposedLayoutINS4_7SwizzleILi3ELi4ELi3EEENS4_18smem_ptr_flag_bitsILi8EEENSW_INS5_IJNSA_ILi8EEESG_EEENS5_IJSG_SC_EEEEEEEvNS4_8identityENS4_23SM90_TMA_LOAD_MULTICASTES1E_vS1F_EENS_8epilogue10collective18CollectiveEpilogueINS1I_23Sm100TmaWarpSpecializedILi2ELi2ELi32ELb0ELb0EEEJSH_NS5_IJNSW_ISF_SC_EES1N_EEESI_SJ_SI_SJ_NS1I_6fusion15FusionCallbacksIS1M_NS1P_17LinearCombinationISI_fSI_fLNS_15FloatRoundStyleE2EEESH_S1O_JEEENS4_5SM1004TMEM4LOAD26SM100_TMEM_LOAD_16dp32b32xES14_NS15_INS16_ILi2ELi4ELi3EEES19_NSW_INS5_IJS1A_SF_EEENS5_IJSF_SC_EEEEEEENS4_39AutoVectorizingCopyWithAssumedAlignmentILi128EEENS4_14SM90_TMA_STOREES23_S25_S25_EEEvvEEEEvNT_6ParamsE,"ax",@progbits
	.align	128
.text._ZN7cutlass13device_kernelINS_4gemm6kernel13GemmUniversalIN4cute5tupleIJiiiiEEENS1_10collective13CollectiveMmaINS1_35MainloopSm100TmaUmmaWarpSpecializedILi8ELi2ELi4ENS5_IJNS4_1CILi2EEENSA_ILi1EEESC_EEEEENS5_IJNSA_ILi64EEENSA_ILi128EEESG_EEENS_12float_e5m2_tENS5_IJlSC_lEEESI_SJ_NS4_8TiledMMAINS4_8MMA_AtomIJNS4_10MMA_TraitsINS4_19SM100_MMA_F8F6F4_SSEJSI_SI_fSF_SG_NS4_17integral_constantINS4_4UMMA5MajorELSQ_0EEESR_NSO_INSP_7ScaleInELSS_0EEEST_EEEEEENS4_6LayoutINS5_IJSC_SC_SC_EEENS5_IJNSA_ILi0EEESY_SY_EEEEENS5_IJNS4_10UnderscoreES11_S11_EEEEENS4_13SM90_TMA_LOADENS4_14ComposedLayoutINS4_7SwizzleILi3ELi4ELi3EEENS4_18smem_ptr_flag_bitsILi8EEENSW_INS5_IJNSA_ILi8EEESG_EEENS5_IJSG_SC_EEEEEEEvNS4_8identityENS4_23SM90_TMA_LOAD_MULTICASTES1E_vS1F_EENS_8epilogue10collective18CollectiveEpilogueINS1I_23Sm100TmaWarpSpecializedILi2ELi2ELi32ELb0ELb0EEEJSH_NS5_IJNSW_ISF_SC_EES1N_EEESI_SJ_SI_SJ_NS1I_6fusion15FusionCallbacksIS1M_NS1P_17LinearCombinationISI_fSI_fLNS_15FloatRoundStyleE2EEESH_S1O_JEEENS4_5SM1004TMEM4LOAD26SM100_TMEM_LOAD_16dp32b32xES14_NS15_INS16_ILi2ELi4ELi3EEES19_NSW_INS5_IJS1A_SF_EEENS5_IJSF_SC_EEEEEEENS4_39AutoVectorizingCopyWithAssumedAlignmentILi128EEENS4_14SM90_TMA_STOREES23_S25_S25_EEEvvEEEEvNT_6ParamsE:
        .type           _ZN7cutlass13device_kernelINS_4gemm6kernel13GemmUniversalIN4cute5tupleIJiiiiEEENS1_10collective13CollectiveMmaINS1_35MainloopSm100TmaUmmaWarpSpecializedILi8ELi2ELi4ENS5_IJNS4_1CILi2EEENSA_ILi1EEESC_EEEEENS5_IJNSA_ILi64EEENSA_ILi128EEESG_EEENS_12float_e5m2_tENS5_IJlSC_lEEESI_SJ_NS4_8TiledMMAINS4_8MMA_AtomIJNS4_10MMA_TraitsINS4_19SM100_MMA_F8F6F4_SSEJSI_SI_fSF_SG_NS4_17integral_constantINS4_4UMMA5MajorELSQ_0EEESR_NSO_INSP_7ScaleInELSS_0EEEST_EEEEEENS4_6LayoutINS5_IJSC_SC_SC_EEENS5_IJNSA_ILi0EEESY_SY_EEEEENS5_IJNS4_10UnderscoreES11_S11_EEEEENS4_13SM90_TMA_LOADENS4_14ComposedLayoutINS4_7SwizzleILi3ELi4ELi3EEENS4_18smem_ptr_flag_bitsILi8EEENSW_INS5_IJNSA_ILi8EEESG_EEENS5_IJSG_SC_EEEEEEEvNS4_8identityENS4_23SM90_TMA_LOAD_MULTICASTES1E_vS1F_EENS_8epilogue10collective18CollectiveEpilogueINS1I_23Sm100TmaWarpSpecializedILi2ELi2ELi32ELb0ELb0EEEJSH_NS5_IJNSW_ISF_SC_EES1N_EEESI_SJ_SI_SJ_NS1I_6fusion15FusionCallbacksIS1M_NS1P_17LinearCombinationISI_fSI_fLNS_15FloatRoundStyleE2EEESH_S1O_JEEENS4_5SM1004TMEM4LOAD26SM100_TMEM_LOAD_16dp32b32xES14_NS15_INS16_ILi2ELi4ELi3EEES19_NSW_INS5_IJS1A_SF_EEENS5_IJSF_SC_EEEEEEENS4_39AutoVectorizingCopyWithAssumedAlignmentILi128EEENS4_14SM90_TMA_STOREES23_S25_S25_EEEvvEEEEvNT_6ParamsE,@function
        .size           _ZN7cutlass13device_kernelINS_4gemm6kernel13GemmUniversalIN4cute5tupleIJiiiiEEENS1_10collective13CollectiveMmaINS1_35MainloopSm100TmaUmmaWarpSpecializedILi8ELi2ELi4ENS5_IJNS4_1CILi2EEENSA_ILi1EEESC_EEEEENS5_IJNSA_ILi64EEENSA_ILi128EEESG_EEENS_12float_e5m2_tENS5_IJlSC_lEEESI_SJ_NS4_8TiledMMAINS4_8MMA_AtomIJNS4_10MMA_TraitsINS4_19SM100_MMA_F8F6F4_SSEJSI_SI_fSF_SG_NS4_17integral_constantINS4_4UMMA5MajorELSQ_0EEESR_NSO_INSP_7ScaleInELSS_0EEEST_EEEEEENS4_6LayoutINS5_IJSC_SC_SC_EEENS5_IJNSA_ILi0EEESY_SY_EEEEENS5_IJNS4_10UnderscoreES11_S11_EEEEENS4_13SM90_TMA_LOADENS4_14ComposedLayoutINS4_7SwizzleILi3ELi4ELi3EEENS4_18smem_ptr_flag_bitsILi8EEENSW_INS5_IJNSA_ILi8EEESG_EEENS5_IJSG_SC_EEEEEEEvNS4_8identityENS4_23SM90_TMA_LOAD_MULTICASTES1E_vS1F_EENS_8epilogue10collective18CollectiveEpilogueINS1I_23Sm100TmaWarpSpecializedILi2ELi2ELi32ELb0ELb0EEEJSH_NS5_IJNSW_ISF_SC_EES1N_EEESI_SJ_SI_SJ_NS1I_6fusion15FusionCallbacksIS1M_NS1P_17LinearCombinationISI_fSI_fLNS_15FloatRoundStyleE2EEESH_S1O_JEEENS4_5SM1004TMEM4LOAD26SM100_TMEM_LOAD_16dp32b32xES14_NS15_INS16_ILi2ELi4ELi3EEES19_NSW_INS5_IJS1A_SF_EEENS5_IJSF_SC_EEEEEEENS4_39AutoVectorizingCopyWithAssumedAlignmentILi128EEENS4_14SM90_TMA_STOREES23_S25_S25_EEEvvEEEEvNT_6ParamsE,(.L_x_162 - _ZN7cutlass13device_kernelINS_4gemm6kernel13GemmUniversalIN4cute5tupleIJiiiiEEENS1_10collective13CollectiveMmaINS1_35MainloopSm100TmaUmmaWarpSpecializedILi8ELi2ELi4ENS5_IJNS4_1CILi2EEENSA_ILi1EEESC_EEEEENS5_IJNSA_ILi64EEENSA_ILi128EEESG_EEENS_12float_e5m2_tENS5_IJlSC_lEEESI_SJ_NS4_8TiledMMAINS4_8MMA_AtomIJNS4_10MMA_TraitsINS4_19SM100_MMA_F8F6F4_SSEJSI_SI_fSF_SG_NS4_17integral_constantINS4_4UMMA5MajorELSQ_0EEESR_NSO_INSP_7ScaleInELSS_0EEEST_EEEEEENS4_6LayoutINS5_IJSC_SC_SC_EEENS5_IJNSA_ILi0EEESY_SY_EEEEENS5_IJNS4_10UnderscoreES11_S11_EEEEENS4_13SM90_TMA_LOADENS4_14ComposedLayoutINS4_7SwizzleILi3ELi4ELi3EEENS4_18smem_ptr_flag_bitsILi8EEENSW_INS5_IJNSA_ILi8EEESG_EEENS5_IJSG_SC_EEEEEEEvNS4_8identityENS4_23SM90_TMA_LOAD_MULTICASTES1E_vS1F_EENS_8epilogue10collective18CollectiveEpilogueINS1I_23Sm100TmaWarpSpecializedILi2ELi2ELi32ELb0ELb0EEEJSH_NS5_IJNSW_ISF_SC_EES1N_EEESI_SJ_SI_SJ_NS1I_6fusion15FusionCallbacksIS1M_NS1P_17LinearCombinationISI_fSI_fLNS_15FloatRoundStyleE2EEESH_S1O_JEEENS4_5SM1004TMEM4LOAD26SM100_TMEM_LOAD_16dp32b32xES14_NS15_INS16_ILi2ELi4ELi3EEES19_NSW_INS5_IJS1A_SF_EEENS5_IJSF_SC_EEEEEEENS4_39AutoVectorizingCopyWithAssumedAlignmentILi128EEENS4_14SM90_TMA_STOREES23_S25_S25_EEEvvEEEEvNT_6ParamsE)
        .other          _ZN7cutlass13device_kernelINS_4gemm6kernel13GemmUniversalIN4cute5tupleIJiiiiEEENS1_10collective13CollectiveMmaINS1_35MainloopSm100TmaUmmaWarpSpecializedILi8ELi2ELi4ENS5_IJNS4_1CILi2EEENSA_ILi1EEESC_EEEEENS5_IJNSA_ILi64EEENSA_ILi128EEESG_EEENS_12float_e5m2_tENS5_IJlSC_lEEESI_SJ_NS4_8TiledMMAINS4_8MMA_AtomIJNS4_10MMA_TraitsINS4_19SM100_MMA_F8F6F4_SSEJSI_SI_fSF_SG_NS4_17integral_constantINS4_4UMMA5MajorELSQ_0EEESR_NSO_INSP_7ScaleInELSS_0EEEST_EEEEEENS4_6LayoutINS5_IJSC_SC_SC_EEENS5_IJNSA_ILi0EEESY_SY_EEEEENS5_IJNS4_10UnderscoreES11_S11_EEEEENS4_13SM90_TMA_LOADENS4_14ComposedLayoutINS4_7SwizzleILi3ELi4ELi3EEENS4_18smem_ptr_flag_bitsILi8EEENSW_INS5_IJNSA_ILi8EEESG_EEENS5_IJSG_SC_EEEEEEEvNS4_8identityENS4_23SM90_TMA_LOAD_MULTICASTES1E_vS1F_EENS_8epilogue10collective18CollectiveEpilogueINS1I_23Sm100TmaWarpSpecializedILi2ELi2ELi32ELb0ELb0EEEJSH_NS5_IJNSW_ISF_SC_EES1N_EEESI_SJ_SI_SJ_NS1I_6fusion15FusionCallbacksIS1M_NS1P_17LinearCombinationISI_fSI_fLNS_15FloatRoundStyleE2EEESH_S1O_JEEENS4_5SM1004TMEM4LOAD26SM100_TMEM_LOAD_16dp32b32xES14_NS15_INS16_ILi2ELi4ELi3EEES19_NSW_INS5_IJS1A_SF_EEENS5_IJSF_SC_EEEEEEENS4_39AutoVectorizingCopyWithAssumedAlignmentILi128EEENS4_14SM90_TMA_STOREES23_S25_S25_EEEvvEEEEvNT_6ParamsE,@"STO_CUDA_ENTRY STV_DEFAULT"
_ZN7cutlass13device_kernelINS_4gemm6kernel13GemmUniversalIN4cute5tupleIJiiiiEEENS1_10collective13CollectiveMmaINS1_35MainloopSm100TmaUmmaWarpSpecializedILi8ELi2ELi4ENS5_IJNS4_1CILi2EEENSA_ILi1EEESC_EEEEENS5_IJNSA_ILi64EEENSA_ILi128EEESG_EEENS_12float_e5m2_tENS5_IJlSC_lEEESI_SJ_NS4_8TiledMMAINS4_8MMA_AtomIJNS4_10MMA_TraitsINS4_19SM100_MMA_F8F6F4_SSEJSI_SI_fSF_SG_NS4_17integral_constantINS4_4UMMA5MajorELSQ_0EEESR_NSO_INSP_7ScaleInELSS_0EEEST_EEEEEENS4_6LayoutINS5_IJSC_SC_SC_EEENS5_IJNSA_ILi0EEESY_SY_EEEEENS5_IJNS4_10UnderscoreES11_S11_EEEEENS4_13SM90_TMA_LOADENS4_14ComposedLayoutINS4_7SwizzleILi3ELi4ELi3EEENS4_18smem_ptr_flag_bitsILi8EEENSW_INS5_IJNSA_ILi8EEESG_EEENS5_IJSG_SC_EEEEEEEvNS4_8identityENS4_23SM90_TMA_LOAD_MULTICASTES1E_vS1F_EENS_8epilogue10collective18CollectiveEpilogueINS1I_23Sm100TmaWarpSpecializedILi2ELi2ELi32ELb0ELb0EEEJSH_NS5_IJNSW_ISF_SC_EES1N_EEESI_SJ_SI_SJ_NS1I_6fusion15FusionCallbacksIS1M_NS1P_17LinearCombinationISI_fSI_fLNS_15FloatRoundStyleE2EEESH_S1O_JEEENS4_5SM1004TMEM4LOAD26SM100_TMEM_LOAD_16dp32b32xES14_NS15_INS16_ILi2ELi4ELi3EEES19_NSW_INS5_IJS1A_SF_EEENS5_IJSF_SC_EEEEEEENS4_39AutoVectorizingCopyWithAssumedAlignmentILi128EEENS4_14SM90_TMA_STOREES23_S25_S25_EEEvvEEEEvNT_6ParamsE:
[----:B------:R-:W1:Y:S01]  /*0000*/  LDC R1, c[0x0][0x37c] ;  /* 0x0000df00ff017b82 */ /* 0x000e620000000800 */
[----:B------:R-:W2:Y:S01]  /*0010*/  S2R R93, SR_TID.X ;  /* 0x00000000005d7919 */ /* 0x000ea20000002100 */
[----:B------:R-:W3:Y:S01]  /*0020*/  LDCU.64 UR8, c[0x0][0x890] ;  /* 0x00011200ff0877ac */ /* 0x000ee20008000a00 */
[----:B------:R-:W-:Y:S02]  /*0030*/  PRMT R84, RZ, 0x7610, R84 ;  /* 0x00007610ff547816 */ /* 0x000fe40000000054 */
[----:B------:R-:W-:Y:S01]  /*0040*/  ELECT P3, URZ, PT ;  /* 0x0000000000ff782f */ /* 0x000fe20003860000 */
[----:B---3--:R-:W-:-:S04]  /*0050*/  UISETP.NE.U32.AND UP0, UPT, UR8, URZ, UPT ;  /* 0x000000ff0800728c */ /* 0x008fc8000bf05070 */
[----:B------:R-:W-:Y:S01]  /*0060*/  UISETP.NE.AND.EX UP0, UPT, UR9, URZ, UPT, UP0 ;  /* 0x000000ff0900728c */ /* 0x000fe2000bf05300 */
[----:B--2---:R-:W-:-:S05]  /*0070*/  SHF.R.U32.HI R85, RZ, 0x5, R93 ;  /* 0x00000005ff557819 */ /* 0x004fca000001165d */
[----:B------:R-:W2:Y:S02]  /*0080*/  SHFL.IDX PT, R0, R85, RZ, 0x1f ;  /* 0x00001fff55007589 */ /* 0x000ea400000e0000 */
[----:B--2---:R-:W-:Y:S01]  /*0090*/  R2UR UR18, R0 ;  /* 0x00000000001272ca */ /* 0x004fe200000e0000 */
[----:B-1----:R-:W-:-:S14]  /*00a0*/  BRA.U UP0, `(.L_x_0) ;  /* 0x0000000100307547 */ /* 0x002fdc000b800000 */
[----:B------:R-:W1:Y:S02]  /*00b0*/  LDCU.64 UR4, c[0x0][0x888] ;  /* 0x00011100ff0477ac */ /* 0x000e640008000a00 */
[----:B-1----:R-:W-:-:S04]  /*00c0*/  UISETP.NE.U32.AND UP0, UPT, UR4, URZ, UPT ;  /* 0x000000ff0400728c */ /* 0x002fc8000bf05070 */
[----:B------:R-:W-:-:S09]  /*00d0*/  UISETP.NE.AND.EX UP0, UPT, UR5, URZ, UPT, UP0 ;  /* 0x000000ff0500728c */ /* 0x000fd2000bf05300 */
[----:B------:R-:W-:Y:S05]  /*00e0*/  BRA.U !UP0, `(.L_x_1) ;  /* 0x0000000108147547 */ /* 0x000fea000b800000 */
[----:B------:R-:W1:Y:S01]  /*00f0*/  LDC.64 R2, c[0x0][0x888] ;  /* 0x00022200ff027b82 */ /* 0x000e620000000a00 */
[----:B------:R-:W1:Y:S02]  /*0100*/  LDCU.64 UR4, c[0x0][0x358] ;  /* 0x00006b00ff0477ac */ /* 0x000e640008000a00 */
[----:B-1----:R1:W5:Y:S01]  /*0110*/  LDG.E R41, desc[UR4][R2.64] ;  /* 0x0000000402297981 */ /* 0x002362000c1e1900 */
[----:B------:R-:W-:Y:S01]  /*0120*/  HFMA2 R84, -RZ, RZ, 0, 5.9604644775390625e-08 ;  /* 0x00000001ff547431 */ /* 0x000fe200000001ff */
[----:B------:R-:W-:Y:S05]  /*0130*/  BRA `(.L_x_0) ;  /* 0x00000000000c7947 */ /* 0x000fea0003800000 */
.L_x_1:
[----:B------:R-:W1:Y:S01]  /*0140*/  LDCU UR4, c[0x0][0x880] ;  /* 0x00011000ff0477ac */ /* 0x000e620008000800 */
[----:B------:R-:W-:Y:S01]  /*0150*/  HFMA2 R84, -RZ, RZ, 0, 5.9604644775390625e-08 ;  /* 0x00000001ff547431 */ /* 0x000fe200000001ff */
[----:B-1----:R-:W-:-:S07]  /*0160*/  MOV R41, UR4 ;  /* 0x0000000400297c02 */ /* 0x002fce0008000f00 */
.L_x_0:
[----:B------:R-:W2:Y:S02]  /*0170*/  LDCU.64 UR4, c[0x0][0x8b0] ;  /* 0x00011600ff0477ac */ /* 0x000ea40008000a00 */
[----:B--2---:R-:W-:-:S04]  /*0180*/  UISETP.NE.U32.AND UP0, UPT, UR4, URZ, UPT ;  /* 0x000000ff0400728c */ /* 0x004fc8000bf05070 */
[----:B------:R-:W-:-:S09]  /*0190*/  UISETP.NE.AND.EX UP0, UPT, UR5, URZ, UPT, UP0 ;  /* 0x000000ff0500728c */ /* 0x000fd2000bf05300 */
[----:B------:R-:W-:Y:S05]  /*01a0*/  BRA.U UP0, `(.L_x_2) ;  /* 0x0000000100287547 */ /* 0x000fea000b800000 */
[----:B------:R-:W2:Y:S02]  /*01b0*/  LDCU.64 UR4, c[0x0][0x8a8] ;  /* 0x00011500ff0477ac */ /* 0x000ea40008000a00 */
[----:B--2---:R-:W-:-:S04]  /*01c0*/  UISETP.NE.U32.AND UP0, UPT, UR4, URZ, UPT ;  /* 0x000000ff0400728c */ /* 0x004fc8000bf05070 */
[----:B------:R-:W-:-:S09]  /*01d0*/  UISETP.NE.AND.EX UP0, UPT, UR5, URZ, UPT, UP0 ;  /* 0x000000ff0500728c */ /* 0x000fd2000bf05300 */
[----:B------:R-:W-:Y:S05]  /*01e0*/  BRA.U !UP0, `(.L_x_3) ;  /* 0x0000000108107547 */ /* 0x000fea000b800000 */
[----:B------:R-:W2:Y:S01]  /*01f0*/  LDC.64 R38, c[0x0][0x8a8] ;  /* 0x00022a00ff267b82 */ /* 0x000ea20000000a00 */
[----:B------:R-:W2:Y:S02]  /*0200*/  LDCU.64 UR4, c[0x0][0x358] ;  /* 0x00006b00ff0477ac */ /* 0x000ea40008000a00 */
[----:B--2---:R2:W5:Y:S01]  /*0210*/  LDG.E R38, desc[UR4][R38.64] ;  /* 0x0000000426267981 */ /* 0x004562000c1e1900 */
[----:B------:R-:W-:Y:S05]  /*0220*/  BRA `(.L_x_2) ;  /* 0x0000000000087947 */ /* 0x000fea0003800000 */
.L_x_3:
[----:B------:R-:W2:Y:S02]  /*0230*/  LDCU UR4, c[0x0][0x8a0] ;  /* 0x00011400ff0477ac */ /* 0x000ea40008000800 */
[----:B--2---:R-:W-:Y:S02]  /*0240*/  MOV R38, UR4 ;  /* 0x0000000400267c02 */ /* 0x004fe40008000f00 */
.L_x_2:
[----:B------:R-:W-:Y:S01]  /*0250*/  IMAD.U32 R0, RZ, RZ, UR18 ;  /* 0x00000012ff007e24 */ /* 0x000fe2000f8e00ff */
[----:B------:R-:W-:Y:S04]  /*0260*/  BSSY.RECONVERGENT B0, `(.L_x_4) ;  /* 0x000000c000007945 */ /* 0x000fe80003800200 */
[C---:B------:R-:W-:Y:S02]  /*0270*/  ISETP.NE.OR P1, PT, R0.reuse, 0x1, !P3 ;  /* 0x000000010000780c */ /* 0x040fe40005f25670 */
[----:B------:R-:W-:-:S11]  /*0280*/  ISETP.NE.OR P0, PT, R0, 0x3, !P3 ;  /* 0x000000030000780c */ /* 0x000fd60005f05670 */
[----:B------:R-:W-:Y:S05]  /*0290*/  @P1 BRA `(.L_x_5) ;  /* 0x0000000000201947 */ /* 0x000fea0003800000 */
[----:B------:R-:W3:Y:S02]  /*02a0*/  LDCU.64 UR4, c[0x0][0x348] ;  /* 0x00006900ff0477ac */ /* 0x000ee40008000a00 */
[----:B---3--:R-:W-:Y:S02]  /*02b0*/  UIADD3 UR6, UP1, UPT, UR4, 0x80, URZ ;  /* 0x0000008004067890 */ /* 0x008fe4000ff3e0ff */
[----:B------:R-:W-:Y:S02]  /*02c0*/  UIADD3 UR4, UP0, UPT, UR4, 0x180, URZ ;  /* 0x0000018004047890 */ /* 0x000fe4000ff1e0ff */
[----:B------:R-:W-:Y:S02]  /*02d0*/  UIADD3.X UR7, UPT, UPT, URZ, UR5, URZ, UP1, !UPT ;  /* 0x00000005ff077290 */ /* 0x000fe40008ffe4ff */
[----:B------:R-:W-:-:S07]  /*02e0*/  UIADD3.X UR5, UPT, UPT, URZ, UR5, URZ, UP0, !UPT ;  /* 0x00000005ff057290 */ /* 0x000fce00087fe4ff */
[----:B------:R3:W-:Y:S02]  /*02f0*/  UTMACCTL.PF [UR6] ;  /* 0x00000000060079b9 */ /* 0x0007e40008040000 */
[----:B------:R3:W-:Y:S02]  /*0300*/  UTMACCTL.PF [UR4] ;  /* 0x00000000040079b9 */ /* 0x0007e40008040000 */
[----:B---3--:R-:W-:Y:S01]  /*0310*/  NOP ;  /* 0x0000000000007918 */ /* 0x008fe20000000000 */
.L_x_5:
[----:B------:R-:W-:Y:S05]  /*0320*/  BSYNC.RECONVERGENT B0 ;  /* 0x0000000000007941 */ /* 0x000fea0003800200 */
.L_x_4:
[----:B------:R-:W-:Y:S04]  /*0330*/  BSSY.RECONVERGENT B0, `(.L_x_6) ;  /* 0x000000a000007945 */ /* 0x000fe80003800200 */
        /* <DEDUP_REMOVED lines=9> */
.L_x_7:
[----:B------:R-:W-:Y:S05]  /*03d0*/  BSYNC.RECONVERGENT B0 ;  /* 0x0000000000007941 */ /* 0x000fea0003800200 */
.L_x_6:
[----:B------:R-:W3:Y:S01]  /*03e0*/  LDCU.64 UR4, c[0x0][0x888] ;  /* 0x00011100ff0477ac */ /* 0x000ee20008000a00 */
[----:B------:R-:W-:Y:S02]  /*03f0*/  UISETP.EQ.U32.AND UP2, UPT, UR8, URZ, UPT ;  /* 0x000000ff0800728c */ /* 0x000fe4000bf42070 */
[----:B------:R-:W-:Y:S02]  /*0400*/  UPLOP3.LUT UP3, UPT, UPT, UPT, UPT, 0x80, 0x8 ;  /* 0x000000000008789c */ /* 0x000fe40003f6f070 */
[----:B---3--:R-:W-:-:S04]  /*0410*/  UISETP.NE.U32.AND UP0, UPT, UR4, URZ, UPT ;  /* 0x000000ff0400728c */ /* 0x008fc8000bf05070 */
[----:B------:R-:W-:-:S04]  /*0420*/  UISETP.NE.AND.EX UP1, UPT, UR5, URZ, UPT, UP0 ;  /* 0x000000ff0500728c */ /* 0x000fc8000bf25300 */
[----:B------:R-:W-:-:S04]  /*0430*/  UISETP.EQ.OR.EX UP4, UPT, UR9, URZ, !UP1, UP2 ;  /* 0x000000ff0900728c */ /* 0x000fc8000cf82720 */
[----:B------:R-:W-:-:S06]  /*0440*/  UP2UR UR4, UPR, URZ, 0x10 ;  /* 0x00000010ff047883 */ /* 0x000fcc0008000000 */
[----:B------:R-:W-:Y:S01]  /*0450*/  MOV R86, UR4 ;  /* 0x0000000400567c02 */ /* 0x000fe20008000f00 */
[----:B------:R-:W-:Y:S06]  /*0460*/  BRA.U !UP4, `(.L_x_8) ;  /* 0x000000010c207547 */ /* 0x000fec000b800000 */
[----:B------:R-:W-:Y:S01]  /*0470*/  UISETP.NE.U32.AND UP2, UPT, UR8, URZ, UPT ;  /* 0x000000ff0800728c */ /* 0x000fe2000bf45070 */
[----:B-----5:R-:W-:Y:S01]  /*0480*/  FSETP.NEU.AND P0, PT, R41, RZ, PT ;  /* 0x000000ff2900720b */ /* 0x020fe20003f0d000 */
[----:B------:R-:W-:Y:S02]  /*0490*/  USEL UR4, URZ, 0xffffffff, UP1 ;  /* 0xffffffffff047887 */ /* 0x000fe40008800000 */
[----:B------:R-:W-:-:S10]  /*04a0*/  UISETP.NE.AND.EX UP2, UPT, UR9, URZ, UPT, UP2 ;  /* 0x000000ff0900728c */ /* 0x000fd4000bf45320 */
[----:B------:R-:W-:Y:S01]  /*04b0*/  VOTEU.ANY UP0, P0 ;  /* 0x0000000000ff7886 */ /* 0x000fe20000000100 */
[----:B------:R-:W-:-:S04]  /*04c0*/  @!UP2 USEL UR4, URZ, 0xffffffff, UP0 ;  /* 0xffffffffff04a887 */ /* 0x000fc80008000000 */
[----:B------:R-:W-:-:S04]  /*04d0*/  ULOP3.LUT UR4, UR4, 0x1, URZ, 0xc0, !UPT ;  /* 0x0000000104047892 */ /* 0x000fc8000f8ec0ff */
[----:B------:R-:W-:-:S11]  /*04e0*/  UISETP.NE.U32.AND UP3, UPT, UR4, 0x1, UPT ;  /* 0x000000010400788c */ /* 0x000fd6000bf65070 */
.L_x_8:
[----:B-1----:R-:W1:Y:S02]  /*04f0*/  SHFL.IDX PT, R2, R85, RZ, 0x1f ;  /* 0x00001fff55027589 */ /* 0x002e6400000e0000 */
[----:B-1----:R-:W-:-:S13]  /*0500*/  ISETP.NE.AND P0, PT, R2, RZ, PT ;  /* 0x000000ff0200720c */ /* 0x002fda0003f05270 */
[----:B------:R-:W-:Y:S05]  /*0510*/  @P0 BRA `(.L_x_9) ;  /* 0x0000000000840947 */ /* 0x000fea0003800000 */
[----:B------:R-:W-:Y:S01]  /*0520*/  ELECT P0, URZ, PT ;  /* 0x0000000000ff782f */ /* 0x000fe20003800000 */
[----:B------:R-:W-:-:S12]  /*0530*/  BSSY.RECONVERGENT B0, `(.L_x_9) ;  /* 0x000001f000007945 */ /* 0x000fd80003800200 */
[----:B------:R-:W-:Y:S05]  /*0540*/  @!P0 BRA `(.L_x_10) ;  /* 0x0000000000748947 */ /* 0x000fea0003800000 */
[----:B------:R-:W1:Y:S01]  /*0550*/  S2UR UR4, SR_CgaCtaId ;  /* 0x00000000000479c3 */ /* 0x000e620000008800 */
[----:B------:R-:W-:Y:S01]  /*0560*/  UMOV UR5, 0x400 ;  /* 0x0000040000057882 */ /* 0x000fe20000000000 */
[----:B------:R-:W-:Y:S01]  /*0570*/  UMOV UR8, 0x1 ;  /* 0x0000000100087882 */ /* 0x000fe20000000000 */
[----:B------:R-:W-:Y:S01]  /*0580*/  UMOV UR6, 0x2 ;  /* 0x0000000200067882 */ /* 0x000fe20000000000 */
[----:B------:R-:W-:-:S04]  /*0590*/  UIADD3 UR8, UPT, UPT, -UR8, 0x100000, URZ ;  /* 0x0010000008087890 */ /* 0x000fc8000fffe1ff */
[----:B------:R-:W-:Y:S02]  /*05a0*/  USHF.L.U32 UR9, UR8, 0xb, URZ ;  /* 0x0000000b08097899 */ /* 0x000fe400080006ff */
[----:B------:R-:W-:Y:S02]  /*05b0*/  USHF.L.U32 UR8, UR8, 0x1, URZ ;  /* 0x0000000108087899 */ /* 0x000fe400080006ff */
[----:B------:R-:W-:-:S04]  /*05c0*/  UIADD3 UR6, UPT, UPT, -UR6, 0x100000, URZ ;  /* 0x0010000006067890 */ /* 0x000fc8000fffe1ff */
[----:B------:R-:W-:Y:S02]  /*05d0*/  USHF.L.U32 UR7, UR6, 0xb, URZ ;  /* 0x0000000b06077899 */ /* 0x000fe400080006ff */
[----:B------:R-:W-:Y:S02]  /*05e0*/  USHF.L.U32 UR6, UR6, 0x1, URZ ;  /* 0x0000000106067899 */ /* 0x000fe400080006ff */
[----:B-1----:R-:W-:Y:S01]  /*05f0*/  ULEA UR4, UR4, UR5, 0x18 ;  /* 0x0000000504047291 */ /* 0x002fe2000f8ec0ff */
[----:B------:R-:W1:Y:S11]  /*0600*/  FENCE.VIEW.ASYNC.S ;  /* 0x00000000000073c6 */ /* 0x000e760000000000 */
[----:B-1----:R1:W3:Y:S01]  /*0610*/  SYNCS.EXCH.64 URZ, [UR4], UR8 ;  /* 0x0000000804ff75b2 */ /* 0x0022e20008000100 */
[----:B------:R1:W4:Y:S01]  /*0620*/  SYNCS.EXCH.64 URZ, [UR4+0x40], UR6 ;  /* 0x0000400604ff75b2 */ /* 0x0003220008000100 */
[----:B------:R1:W1:Y:S01]  /*0630*/  SYNCS.EXCH.64 URZ, [UR4+0x8], UR8 ;  /* 0x0000080804ff75b2 */ /* 0x0002620008000100 */
        /* <DEDUP_REMOVED lines=13> */
[----:B------:R-:W-:Y:S01]  /*0710*/  NOP ;  /* 0x0000000000007918 */ /* 0x000fe20000000000 */
.L_x_10:
[----:B-1----:R-:W-:Y:S05]  /*0720*/  BSYNC.RECONVERGENT B0 ;  /* 0x0000000000007941 */ /* 0x002fea0003800200 */
.L_x_9:
[----:B------:R-:W1:Y:S01]  /*0730*/  SHFL.IDX PT, R2, R85, RZ, 0x1f ;  /* 0x00001fff55027589 */ /* 0x000e6200000e0000 */
[----:B------:R-:W-:Y:S01]  /*0740*/  NOP ;  /* 0x0000000000007918 */ /* 0x000fe20000000000 */
[----:B-1----:R-:W-:-:S13]  /*0750*/  ISETP.NE.AND P0, PT, R2, 0x1, PT ;  /* 0x000000010200780c */ /* 0x002fda0003f05270 */
[----:B------:R-:W-:Y:S05]  /*0760*/  @P0 BRA `(.L_x_11) ;  /* 0x0000000000480947 */ /* 0x000fea0003800000 */
        /* <DEDUP_REMOVED lines=9> */
[----:B------:R-:W-:Y:S01]  /*0800*/  USHF.L.U32 UR6, UR6, 0x1, URZ ;  /* 0x0000000106067899 */ /* 0x000fe200080006ff */
[----:B------:R-:W-:Y:S01]  /*0810*/  ELECT P0, URZ, PT ;  /* 0x0000000000ff782f */ /* 0x000fe20003800000 */
[----:B-1----:R-:W-:Y:S01]  /*0820*/  ULEA UR4, UR4, UR5, 0x18 ;  /* 0x0000000504047291 */ /* 0x002fe2000f8ec0ff */
[----:B------:R-:W1:Y:S11]  /*0830*/  FENCE.VIEW.ASYNC.S ;  /* 0x00000000000073c6 */ /* 0x000e760000000000 */
[----:B-1----:R1:W1:Y:S01]  /*0840*/  SYNCS.EXCH.64 URZ, [UR4+0x80], UR8 ;  /* 0x0000800804ff75b2 */ /* 0x0022620008000100 */
[----:B------:R1:W1:Y:S01]  /*0850*/  SYNCS.EXCH.64 URZ, [UR4+0x90], UR6 ;  /* 0x0000900604ff75b2 */ /* 0x0002620008000100 */
[----:B------:R1:W1:Y:S01]  /*0860*/  SYNCS.EXCH.64 URZ, [UR4+0x88], UR8 ;  /* 0x0000880804ff75b2 */ /* 0x0002620008000100 */
[----:B------:R1:W1:Y:S01]  /*0870*/  SYNCS.EXCH.64 URZ, [UR4+0x98], UR6 ;  /* 0x0000980604ff75b2 */ /* 0x0002620008000100 */
[----:B------:R-:W-:Y:S01]  /*0880*/  NOP ;  /* 0x0000000000007918 */ /* 0x000fe20000000000 */
.L_x_11:
[----:B------:R-:W2:Y:S01]  /*0890*/  SHFL.IDX PT, R2, R85, RZ, 0x1f ;  /* 0x00001fff55027589 */ /* 0x000ea200000e0000 */
[----:B------:R-:W-:Y:S01]  /*08a0*/  NOP ;  /* 0x0000000000007918 */ /* 0x000fe20000000000 */
[----:B--2---:R-:W-:-:S13]  /*08b0*/  ISETP.NE.AND P0, PT, R2, 0x3, PT ;  /* 0x000000030200780c */ /* 0x004fda0003f05270 */
[----:B------:R-:W-:Y:S05]  /*08c0*/  @P0 BRA `(.L_x_12) ;  /* 0x0000000000300947 */ /* 0x000fea0003800000 */
[----:B-1----:R-:W1:Y:S01]  /*08d0*/  S2UR UR4, SR_CgaCtaId ;  /* 0x00000000000479c3 */ /* 0x002e620000008800 */
[----:B------:R-:W-:Y:S01]  /*08e0*/  UMOV UR6, 0x400 ;  /* 0x0000040000067882 */ /* 0x000fe20000000000 */
[----:B------:R-:W-:Y:S01]  /*08f0*/  UMOV UR5, 0x20 ;  /* 0x0000002000057882 */ /* 0x000fe20000000000 */
[----:B------:R-:W-:Y:S01]  /*0900*/  ELECT P0, URZ, PT ;  /* 0x0000000000ff782f */ /* 0x000fe20003800000 */
[----:B-1----:R-:W-:Y:S02]  /*0910*/  ULEA UR6, UR4, UR6, 0x18 ;  /* 0x0000000604067291 */ /* 0x002fe4000f8ec0ff */
[----:B------:R-:W-:-:S04]  /*0920*/  UIADD3 UR4, UPT, UPT, -UR5, 0x100000, URZ ;  /* 0x0010000005047890 */ /* 0x000fc8000fffe1ff */
[----:B------:R-:W-:Y:S02]  /*0930*/  USHF.L.U32 UR5, UR4, 0xb, URZ ;  /* 0x0000000b04057899 */ /* 0x000fe400080006ff */
[----:B------:R-:W-:Y:S01]  /*0940*/  USHF.L.U32 UR4, UR4, 0x1, URZ ;  /* 0x0000000104047899 */ /* 0x000fe200080006ff */
[----:B------:R-:W1:Y:S11]  /*0950*/  FENCE.VIEW.ASYNC.S ;  /* 0x00000000000073c6 */ /* 0x000e760000000000 */
[----:B-1----:R2:W1:Y:S01]  /*0960*/  SYNCS.EXCH.64 URZ, [UR6+0xa0], UR4 ;  /* 0x0000a00406ff75b2 */ /* 0x0024620008000100 */
[----:B------:R2:W1:Y:S02]  /*0970*/  SYNCS.EXCH.64 URZ, [UR6+0xa8], UR4 ;  /* 0x0000a80406ff75b2 */ /* 0x0004640008000100 */
[----:B--2---:R-:W-:Y:S01]  /*0980*/  NOP ;  /* 0x0000000000007918 */ /* 0x004fe20000000000 */
.L_x_12:
[----:B------:R-:W2:Y:S01]  /*0990*/  SHFL.IDX PT, R2, R85, RZ, 0x1f ;  /* 0x00001fff55027589 */ /* 0x000ea200000e0000 */
[----:B------:R-:W-:Y:S01]  /*09a0*/  NOP ;  /* 0x0000000000007918 */ /* 0x000fe20000000000 */
[----:B--2---:R-:W-:-:S13]  /*09b0*/  ISETP.NE.AND P0, PT, R2, 0x4, PT ;  /* 0x000000040200780c */ /* 0x004fda0003f05270 */
[----:B------:R-:W-:Y:S05]  /*09c0*/  @P0 BRA `(.L_x_13) ;  /* 0x00000000004c0947 */ /* 0x000fea0003800000 */
[----:B-1----:R-:W1:Y:S01]  /*09d0*/  S2UR UR6, SR_CgaCtaId ;  /* 0x00000000000679c3 */ /* 0x002e620000008800 */
[----:B------:R-:W-:Y:S01]  /*09e0*/  UMOV UR4, 0x1e0 ;  /* 0x000001e000047882 */ /* 0x000fe20000000000 */
[----:B------:R-:W-:Y:S01]  /*09f0*/  UMOV UR5, 0x400 ;  /* 0x0000040000057882 */ /* 0x000fe20000000000 */
[----:B------:R-:W-:Y:S01]  /*0a00*/  USEL UR4, UR4, 0x1a0, UP3 ;  /* 0x000001a004047887 */ /* 0x000fe20009800000 */
[----:B------:R-:W-:Y:S01]  /*0a10*/  UMOV UR8, 0x1 ;  /* 0x0000000100087882 */ /* 0x000fe20000000000 */
[----:B------:R-:W-:Y:S01]  /*0a20*/  ELECT P0, URZ, PT ;  /* 0x0000000000ff782f */ /* 0x000fe20003800000 */
[----:B------:R-:W-:-:S04]  /*0a30*/  UIADD3 UR8, UPT, UPT, -UR8, 0x100000, URZ ;  /* 0x0010000008087890 */ /* 0x000fc8000fffe1ff */
[----:B------:R-:W-:Y:S02]  /*0a40*/  USHF.L.U32 UR9, UR8, 0xb, URZ ;  /* 0x0000000b08097899 */ /* 0x000fe400080006ff */
[----:B------:R-:W-:Y:S02]  /*0a50*/  USHF.L.U32 UR8, UR8, 0x1, URZ ;  /* 0x0000000108087899 */ /* 0x000fe400080006ff */
[----:B-1----:R-:W-:Y:S02]  /*0a60*/  ULEA UR6, UR6, UR5, 0x18 ;  /* 0x0000000506067291 */ /* 0x002fe4000f8ec0ff */
[----:B------:R-:W-:-:S04]  /*0a70*/  UIADD3 UR4, UPT, UPT, -UR4, 0x100000, URZ ;  /* 0x0010000004047890 */ /* 0x000fc8000fffe1ff */
[----:B------:R-:W-:Y:S02]  /*0a80*/  USHF.L.U32 UR5, UR4, 0xb, URZ ;  /* 0x0000000b04057899 */ /* 0x000fe400080006ff */
[----:B------:R-:W-:Y:S01]  /*0a90*/  USHF.L.U32 UR4, UR4, 0x1, URZ ;  /* 0x0000000104047899 */ /* 0x000fe200080006ff */
[----:B------:R-:W1:Y:S03]  /*0aa0*/  FENCE.VIEW.ASYNC.S ;  /* 0x00000000000073c6 */ /* 0x000e660000000000 */
[----:B-1----:R2:W1:Y:S08]  /*0ab0*/  SYNCS.EXCH.64 URZ, [UR6+0xb0], UR8 ;  /* 0x0000b00806ff75b2 */ /* 0x0024700008000100 */
[----:B------:R2:W1:Y:S01]  /*0ac0*/  SYNCS.EXCH.64 URZ, [UR6+0xc0], UR4 ;  /* 0x0000c00406ff75b2 */ /* 0x0004620008000100 */
[----:B------:R2:W1:Y:S01]  /*0ad0*/  SYNCS.EXCH.64 URZ, [UR6+0xb8], UR8 ;  /* 0x0000b80806ff75b2 */ /* 0x0004620008000100 */
[----:B------:R2:W1:Y:S02]  /*0ae0*/  SYNCS.EXCH.64 URZ, [UR6+0xc8], UR4 ;  /* 0x0000c80406ff75b2 */ /* 0x0004640008000100 */
[----:B--2---:R-:W-:Y:S01]  /*0af0*/  NOP ;  /* 0x0000000000007918 */ /* 0x004fe20000000000 */
.L_x_13:
[----:B------:R-:W2:Y:S01]  /*0b00*/  SHFL.IDX PT, R2, R85, RZ, 0x1f ;  /* 0x00001fff55027589 */ /* 0x000ea200000e0000 */
[----:B------:R-:W-:Y:S01]  /*0b10*/  NOP ;  /* 0x0000000000007918 */ /* 0x000fe20000000000 */
[----:B--2---:R-:W-:-:S13]  /*0b20*/  ISETP.NE.AND P0, PT, R2, 0x5, PT ;  /* 0x000000050200780c */ /* 0x004fda0003f05270 */
[----:B------:R-:W-:Y:S05]  /*0b30*/  @P0 BRA `(.L_x_14) ;  /* 0x0000000000580947 */ /* 0x000fea0003800000 */
[----:B-1----:R-:W1:Y:S01]  /*0b40*/  S2UR UR4, SR_CgaCtaId ;  /* 0x00000000000479c3 */ /* 0x002e620000008800 */
        /* <DEDUP_REMOVED lines=16> */
[----:B------:R2:W1:Y:S01]  /*0c50*/  SYNCS.EXCH.64 URZ, [UR4+0xe0], UR8 ;  /* 0x0000e00804ff75b2 */ /* 0x0004620008000100 */
[----:B------:R2:W1:Y:S01]  /*0c60*/  SYNCS.EXCH.64 URZ, [UR4+0x100], UR6 ;  /* 0x0001000604ff75b2 */ /* 0x0004620008000100 */
[----:B------:R2:W1:Y:S01]  /*0c70*/  SYNCS.EXCH.64 URZ, [UR4+0xe8], UR8 ;  /* 0x0000e80804ff75b2 */ /* 0x0004620008000100 */
[----:B------:R2:W1:Y:S02]  /*0c80*/  SYNCS.EXCH.64 URZ, [UR4+0x108], UR6 ;  /* 0x0001080604ff75b2 */ /* 0x0004640008000100 */
[----:B--2---:R-:W-:Y:S01]  /*0c90*/  NOP ;  /* 0x0000000000007918 */ /* 0x004fe20000000000 */
.L_x_14:
[----:B------:R-:W2:Y:S01]  /*0ca0*/  SHFL.IDX PT, R2, R85, RZ, 0x1f ;  /* 0x00001fff55027589 */ /* 0x000ea200000e0000 */
[----:B------:R-:W-:Y:S01]  /*0cb0*/  NOP ;  /* 0x0000000000007918 */ /* 0x000fe20000000000 */
[----:B--2---:R-:W-:-:S13]  /*0cc0*/  ISETP.NE.AND P0, PT, R2, 0x3, PT ;  /* 0x000000030200780c */ /* 0x004fda0003f05270 */
[----:B------:R-:W-:Y:S05]  /*0cd0*/  @P0 BRA `(.L_x_15) ;  /* 0x0000000000380947 */ /* 0x000fea0003800000 */
[----:B------:R-:W2:Y:S01]  /*0ce0*/  S2UR UR5, SR_CgaCtaId ;  /* 0x00000000000579c3 */ /* 0x000ea20000008800 */
[----:B-1----:R-:W-:Y:S01]  /*0cf0*/  UMOV UR4, 0x400 ;  /* 0x0000040000047882 */ /* 0x002fe20000000000 */
[----:B------:R-:W-:Y:S01]  /*0d00*/  UMOV UR6, 0x20 ;  /* 0x0000002000067882 */ /* 0x000fe20000000000 */
[----:B------:R-:W-:Y:S01]  /*0d10*/  ELECT P0, URZ, PT ;  /* 0x0000000000ff782f */ /* 0x000fe20003800000 */
[----:B------:R-:W-:-:S04]  /*0d20*/  UIADD3 UR6, UPT, UPT, -UR6, 0x100000, URZ ;  /* 0x0010000006067890 */ /* 0x000fc8000fffe1ff */
[----:B------:R-:W-:Y:S02]  /*0d30*/  USHF.L.U32 UR7, UR6, 0xb, URZ ;  /* 0x0000000b06077899 */ /* 0x000fe400080006ff */
[----:B------:R-:W-:Y:S02]  /*0d40*/  USHF.L.U32 UR6, UR6, 0x1, URZ ;  /* 0x0000000106067899 */ /* 0x000fe400080006ff */
[----:B--2---:R-:W-:Y:S01]  /*0d50*/  ULEA UR4, UR5, UR4, 0x18 ;  /* 0x0000000405047291 */ /* 0x004fe2000f8ec0ff */
[----:B------:R-:W1:Y:S11]  /*0d60*/  FENCE.VIEW.ASYNC.S ;  /* 0x00000000000073c6 */ /* 0x000e760000000000 */
[----:B-1----:R2:W1:Y:S01]  /*0d70*/  SYNCS.EXCH.64 URZ, [UR4+0x110], UR6 ;  /* 0x0001100604ff75b2 */ /* 0x0024620008000100 */
[----:B------:R2:W1:Y:S01]  /*0d80*/  SYNCS.EXCH.64 URZ, [UR4+0x120], UR6 ;  /* 0x0001200604ff75b2 */ /* 0x0004620008000100 */
[----:B------:R2:W1:Y:S01]  /*0d90*/  SYNCS.EXCH.64 URZ, [UR4+0x118], UR6 ;  /* 0x0001180604ff75b2 */ /* 0x0004620008000100 */
[----:B------:R2:W1:Y:S02]  /*0da0*/  SYNCS.EXCH.64 URZ, [UR4+0x128], UR6 ;  /* 0x0001280604ff75b2 */ /* 0x0004640008000100 */
[----:B--2---:R-:W-:Y:S01]  /*0db0*/  NOP ;  /* 0x0000000000007918 */ /* 0x004fe20000000000 */
.L_x_15:
[----:B-1----:R-:W1:Y:S01]  /*0dc0*/  LDCU UR4, c[0x0][0x36c] ;  /* 0x00006d80ff0477ac */ /* 0x002e620008000800 */
[----:B------:R-:W-:Y:S01]  /*0dd0*/  ISETP.NE.OR P3, PT, R0, 0x2, !P3 ;  /* 0x000000020000780c */ /* 0x000fe20005f65670 */
[----:B------:R-:W-:Y:S01]  /*0de0*/  NOP ;  /* 0x0000000000007918 */ /* 0x000fe20000000000 */
[----:B------:R-:W-:Y:S01]  /*0df0*/  LOP3.LUT R0, R93, 0x1f, RZ, 0xc0, !PT ;  /* 0x0000001f5d007812 */ /* 0x000fe200078ec0ff */
[----:B------:R-:W-:Y:S02]  /*0e00*/  UISETP.NE.AND UP4, UPT, UR18, 0x2, UPT ;  /* 0x000000021200788c */ /* 0x000fe4000bf85270 */
[----:B------:R-:W-:Y:S02]  /*0e10*/  UISETP.NE.AND UP5, UPT, UR18, URZ, UPT ;  /* 0x000000ff1200728c */ /* 0x000fe4000bfa5270 */
[----:B-1----:R-:W-:-:S09]  /*0e20*/  UISETP.EQ.U32.AND UP6, UPT, UR4, 0x1, UPT ;  /* 0x000000010400788c */ /* 0x002fd2000bfc2070 */
[----:B------:R-:W-:Y:S05]  /*0e30*/  BRA.U !UP6, `(.L_x_16) ;  /* 0x000000010e087547 */ /* 0x000fea000b800000 */
[----:B---34-:R-:W-:Y:S01]  /*0e40*/  UCGABAR_ARV ;  /* 0x00000000000079c7 */ /* 0x018fe20008000000 */
[----:B------:R-:W-:Y:S05]  /*0e50*/  BRA `(.L_x_17) ;  /* 0x0000000000047947 */ /* 0x000fea0003800000 */
.L_x_16:
[----:B---34-:R-:W-:Y:S01]  /*0e60*/  NOP ;  /* 0x0000000000007918 */ /* 0x018fe20000000000 */
.L_x_17:
[----:B------:R-:W1:Y:S01]  /*0e70*/  S2UR UR20, SR_CTAID.X ;  /* 0x00000000001479c3 */ /* 0x000e620000002500 */
[----:B------:R-:W-:-:S05]  /*0e80*/  CS2R.32 R3, SR_CgaSize ;  /* 0x0000000000037805 */ /* 0x000fca0000008a00 */
[----:B------:R-:W-:-:S05]  /*0e90*/  IMAD R3, R3, -0xa0, RZ ;  /* 0xffffff6003037824 */ /* 0x000fca00078e02ff */
[----:B------:R-:W-:-:S14]  /*0ea0*/  R2UR UR5, R3 ;  /* 0x00000000030572ca */ /* 0x000fdc00000e0000 */
[----:B------:R-:W2:Y:S01]  /*0eb0*/  LDCU UR5, c[0x0][UR5+0x2b0] ;  /* 0x00005600050577ac */ /* 0x000ea20008000800 */
[----:B------:R-:W-:-:S05]  /*0ec0*/  CS2R.32 R3, SR_CgaSize ;  /* 0x0000000000037805 */ /* 0x000fca0000008a00 */
[----:B------:R-:W-:-:S05]  /*0ed0*/  IMAD R3, R3, -0xa0, RZ ;  /* 0xffffff6003037824 */ /* 0x000fca00078e02ff */
[----:B------:R-:W-:-:S14]  /*0ee0*/  R2UR UR4, R3 ;  /* 0x00000000030472ca */ /* 0x000fdc00000e0000 */
[----:B------:R-:W3:Y:S01]  /*0ef0*/  LDCU UR4, c[0x0][UR4+0x2b4] ;  /* 0x00005680040477ac */ /* 0x000ee20008000800 */
[----:B------:R-:W4:Y:S01]  /*0f00*/  S2UR UR30, SR_CTAID.Y ;  /* 0x00000000001e79c3 */ /* 0x000f220000002600 */
[----:B------:R-:W-:-:S05]  /*0f10*/  CS2R.32 R3, SR_CgaSize ;  /* 0x0000000000037805 */ /* 0x000fca0000008a00 */
[----:B------:R-:W-:-:S05]  /*0f20*/  IMAD R3, R3, -0xa0, RZ ;  /* 0xffffff6003037824 */ /* 0x000fca00078e02ff */
[----:B------:R-:W-:-:S14]  /*0f30*/  R2UR UR62, R3 ;  /* 0x00000000033e72ca */ /* 0x000fdc00000e0000 */
[----:B------:R-:W3:Y:S01]  /*0f40*/  LDCU UR62, c[0x0][UR62+0x2a0] ;  /* 0x000054003e3e77ac */ /* 0x000ee20008000800 */
[----:B------:R-:W-:-:S05]  /*0f50*/  CS2R.32 R3, SR_CgaSize ;  /* 0x0000000000037805 */ /* 0x000fca0000008a00 */
[----:B------:R-:W-:-:S05]  /*0f60*/  IMAD R3, R3, -0xa0, RZ ;  /* 0xffffff6003037824 */ /* 0x000fca00078e02ff */
[----:B------:R-:W-:-:S14]  /*0f70*/  R2UR UR59, R3 ;  /* 0x00000000033b72ca */ /* 0x000fdc00000e0000 */
[----:B------:R-:W3:Y:S01]  /*0f80*/  LDCU UR59, c[0x0][UR59+0x2a4] ;  /* 0x000054803b3b77ac */ /* 0x000ee20008000800 */
[----:B------:R-:W3:Y:S01]  /*0f90*/  S2UR UR7, SR_CgaCtaId ;  /* 0x00000000000779c3 */ /* 0x000ee20000008800 */
[----:B------:R-:W3:Y:S01]  /*0fa0*/  LDCU UR19, c[0x0][0xb24] ;  /* 0x00016480ff1377ac */ /* 0x000ee20008000800 */
[----:B------:R-:W3:Y:S01]  /*0fb0*/  LDCU UR42, c[0x0][0xb24] ;  /* 0x00016480ff2a77ac */ /* 0x000ee20008000800 */
[----:B-1----:R-:W-:Y:S01]  /*0fc0*/  I2FP.F32.U32 R3, UR20 ;  /* 0x0000001400037c45 */ /* 0x002fe20008201000 */
[----:B------:R-:W1:Y:S04]  /*0fd0*/  LDCU UR23, c[0x0][0xb30] ;  /* 0x00016600ff1777ac */ /* 0x000e680008000800 */
[----:B--2---:R-:W-:Y:S01]  /*0fe0*/  FMUL R3, R3, UR5 ;  /* 0x0000000503037c20 */ /* 0x004fe20008400000 */
[----:B----4-:R-:W-:-:S05]  /*0ff0*/  I2FP.F32.U32 R2, UR30 ;  /* 0x0000001e00027c45 */ /* 0x010fca0008201000 */
[----:B------:R-:W2:Y:S01]  /*1000*/  F2I.U32.TRUNC.NTZ R3, R3 ;  /* 0x0000000300037305 */ /* 0x000ea2000020f000 */
[----:B---3--:R-:W-:Y:S01]  /*1010*/  FMUL R2, R2, UR4 ;  /* 0x0000000402027c20 */ /* 0x008fe20008400000 */
[----:B------:R-:W-:-:S06]  /*1020*/  USHF.L.U32 UR28, UR7, 0xd, URZ ;  /* 0x0000000d071c7899 */ /* 0x000fcc00080006ff */
[----:B------:R-:W3:Y:S01]  /*1030*/  F2I.U32.TRUNC.NTZ R2, R2 ;  /* 0x0000000200027305 */ /* 0x000ee2000020f000 */
[----:B------:R-:W-:Y:S01]  /*1040*/  ULOP3.LUT UR28, UR28, 0x2000, URZ, 0xc0, !UPT ;  /* 0x000020001c1c7892 */ /* 0x000fe2000f8ec0ff */
[----:B--2---:R-:W-:Y:S02]  /*1050*/  R2UR UR4, R3 ;  /* 0x00000000030472ca */ /* 0x004fe400000e0000 */
[----:B---3--:R-:W-:Y:S02]  /*1060*/  R2UR UR6, R2 ;  /* 0x00000000020672ca */ /* 0x008fe400000e0000 */
[----:B------:R-:W-:-:S09]  /*1070*/  PRMT R2, RZ, 0x7610, R2 ;  /* 0x00007610ff027816 */ /* 0x000fd20000000002 */
[----:B------:R-:W-:-:S04]  /*1080*/  UIADD3 UR5, UPT, UPT, -UR4, URZ, URZ ;  /* 0x000000ff04057290 */ /* 0x000fc8000fffe1ff */
[----:B------:R-:W-:Y:S02]  /*1090*/  UIMAD UR62, UR62, UR5, UR20 ;  /* 0x000000053e3e72a4 */ /* 0x000fe4000f8e0214 */
[----:B------:R-:W-:-:S04]  /*10a0*/  UIADD3 UR4, UPT, UPT, -UR6, URZ, URZ ;  /* 0x000000ff06047290 */ /* 0x000fc8000fffe1ff */
[----:B------:R-:W-:Y:S01]  /*10b0*/  UIMAD UR59, UR59, UR4, UR30 ;  /* 0x000000043b3b72a4 */ /* 0x000fe2000f8e021e */
[----:B-1----:R-:W-:Y:S11]  /*10c0*/  BRA.U UP5, `(.L_x_18) ;  /* 0x0000000105247547 */ /* 0x002ff6000b800000 */
[----:B------:R-:W-:-:S04]  /*10d0*/  UISETP.NE.AND UP0, UPT, UR59, URZ, UPT ;  /* 0x000000ff3b00728c */ /* 0x000fc8000bf05270 */
[----:B------:R-:W-:-:S04]  /*10e0*/  UISETP.EQ.OR UP0, UPT, UR62, URZ, !UP0 ;  /* 0x000000ff3e00728c */ /* 0x000fc8000c702670 */
[----:B------:R-:W-:Y:S02]  /*10f0*/  USEL UR5, URZ, 0x1, !UP0 ;  /* 0x00000001ff057887 */ /* 0x000fe4000c000000 */
[----:B------:R-:W-:-:S04]  /*1100*/  UISETP.NE.AND UP0, UPT, UR59, URZ, UPT ;  /* 0x000000ff3b00728c */ /* 0x000fc8000bf05270 */
[----:B------:R-:W-:Y:S02]  /*1110*/  USEL UR4, URZ, 0x2, UP0 ;  /* 0x00000002ff047887 */ /* 0x000fe40008000000 */
[----:B------:R-:W-:-:S04]  /*1120*/  UISETP.NE.AND UP0, UPT, UR62, 0x1, UPT ;  /* 0x000000013e00788c */ /* 0x000fc8000bf05270 */
[----:B------:R-:W-:-:S04]  /*1130*/  USEL UR4, UR4, 0x2, UP0 ;  /* 0x0000000204047887 */ /* 0x000fc80008000000 */
[----:B------:R-:W-:-:S06]  /*1140*/  UIADD3 UR4, UPT, UPT, UR5, UR4, URZ ;  /* 0x0000000405047290 */ /* 0x000fcc000fffe0ff */
[----:B------:R-:W-:-:S07]  /*1150*/  MOV R2, UR4 ;  /* 0x0000000400027c02 */ /* 0x000fce0008000f00 */
.L_x_18:
[----:B------:R-:W1:Y:S01]  /*1160*/  S2UR UR36, SR_CTAID.Z ;  /* 0x00000000002479c3 */ /* 0x000e620000002700 */
[----:B------:R-:W-:-:S09]  /*1170*/  UISETP.GE.AND UP0, UPT, UR19, 0x1, UPT ;  /* 0x000000011300788c */ /* 0x000fd2000bf06270 */
[----:B------:R-:W-:Y:S05]  /*1180*/  BRA.U !UP0, `(.L_x_19) ;  /* 0x0000000108d47547 */ /* 0x000fea000b800000 */
[----:B------:R-:W2:Y:S01]  /*1190*/  LDCU.128 UR12, c[0x0][0xb10] ;  /* 0x00016200ff0c77ac */ /* 0x000ea20008000c00 */
[----:B------:R-:W3:Y:S01]  /*11a0*/  LDCU UR21, c[0x0][0xb0c] ;  /* 0x00016180ff1577ac */ /* 0x000ee20008000800 */
[----:B------:R-:W4:Y:S01]  /*11b0*/  LDCU UR6, c[0x0][0x370] ;  /* 0x00006e00ff0677ac */ /* 0x000f220008000800 */
[----:B------:R-:W1:Y:S01]  /*11c0*/  LDCU UR7, c[0x0][0x374] ;  /* 0x00006e80ff0777ac */ /* 0x000e620008000800 */
[----:B------:R-:W1:Y:S01]  /*11d0*/  LDCU UR22, c[0x0][0xb20] ;  /* 0x00016400ff1677ac */ /* 0x000e620008000800 */
[----:B--2---:R-:W-:Y:S02]  /*11e0*/  UIMAD.WIDE.U32 UR4, UR20, UR12, URZ ;  /* 0x0000000c140472a5 */ /* 0x004fe4000f8e00ff */
[----:B---3--:R-:W-:Y:S01]  /*11f0*/  UISETP.NE.AND UP0, UPT, UR21, 0x1, UPT ;  /* 0x000000011500788c */ /* 0x008fe2000bf05270 */
[----:B------:R-:W2:Y:S01]  /*1200*/  LDCU.64 UR8, c[0x0][0xb28] ;  /* 0x00016500ff0877ac */ /* 0x000ea20008000a00 */
[----:B----4-:R-:W-:-:S03]  /*1210*/  UIMAD.WIDE.U32 UR10, UR6, UR12, URZ ;  /* 0x0000000c060a72a5 */ /* 0x010fc6000f8e00ff */
[----:B------:R-:W-:Y:S01]  /*1220*/  UMOV UR4, UR5 ;  /* 0x0000000500047c82 */ /* 0x000fe20008000000 */
[----:B------:R-:W-:Y:S02]  /*1230*/  UISETP.NE.AND UP2, UPT, UR19, 0x1, UPT ;  /* 0x000000011300788c */ /* 0x000fe4000bf45270 */
[----:B------:R-:W-:Y:S01]  /*1240*/  USHF.R.U32.HI UR4, URZ, UR13, UR4 ;  /* 0x0000000dff047299 */ /* 0x000fe20008011604 */
[----:B------:R-:W-:Y:S01]  /*1250*/  UMOV UR10, UR11 ;  /* 0x0000000b000a7c82 */ /* 0x000fe20008000000 */
[----:B------:R-:W-:Y:S02]  /*1260*/  UIMAD.WIDE.U32 UR16, UR30, UR15, URZ ;  /* 0x0000000f1e1072a5 */ /* 0x000fe4000f8e00ff */
[----:B------:R-:W-:Y:S02]  /*1270*/  USEL UR5, UR20, UR4, !UP0 ;  /* 0x0000000414057287 */ /* 0x000fe4000c000000 */
[----:B------:R-:W-:Y:S02]  /*1280*/  @UP0 USHF.R.U32.HI UR6, URZ, UR13, UR10 ;  /* 0x0000000dff060299 */ /* 0x000fe4000801160a */
[----:B------:R-:W-:-:S02]  /*1290*/  UISETP.NE.AND UP0, UPT, UR14, 0x1, UPT ;  /* 0x000000010e00788c */ /* 0x000fc4000bf05270 */
[----:B-1----:R-:W-:Y:S02]  /*12a0*/  UIMAD.WIDE.U32 UR10, UR7, UR15, URZ ;  /* 0x0000000f070a72a5 */ /* 0x002fe4000f8e00ff */
[----:B--2---:R-:W-:Y:S01]  /*12b0*/  UIMAD.WIDE.U32 UR12, UR6, UR8, URZ ;  /* 0x00000008060c72a5 */ /* 0x004fe2000f8e00ff */
[----:B------:R-:W-:Y:S02]  /*12c0*/  UMOV UR4, UR17 ;  /* 0x0000001100047c82 */ /* 0x000fe40008000000 */
[----:B------:R-:W-:Y:S02]  /*12d0*/  USHF.R.U32.HI UR4, URZ, UR22, UR4 ;  /* 0x00000016ff047299 */ /* 0x000fe40008011604 */
[----:B------:R-:W-:Y:S02]  /*12e0*/  UMOV UR10, UR11 ;  /* 0x0000000b000a7c82 */ /* 0x000fe40008000000 */
[----:B------:R-:W-:Y:S01]  /*12f0*/  UMOV UR12, UR13 ;  /* 0x0000000d000c7c82 */ /* 0x000fe20008000000 */
[----:B------:R-:W-:-:S02]  /*1300*/  @UP0 USHF.R.U32.HI UR7, URZ, UR22, UR10 ;  /* 0x00000016ff070299 */ /* 0x000fc4000801160a */
[----:B------:R-:W-:Y:S02]  /*1310*/  USEL UR4, UR30, UR4, !UP0 ;  /* 0x000000041e047287 */ /* 0x000fe4000c000000 */
[----:B------:R-:W-:Y:S02]  /*1320*/  UIMAD.WIDE.U32 UR10, UR7, UR8, URZ ;  /* 0x00000008070a72a5 */ /* 0x000fe4000f8e00ff */
[----:B------:R-:W-:Y:S02]  /*1330*/  @UP2 USHF.R.U32.HI UR6, URZ, UR9, UR12 ;  /* 0x00000009ff062299 */ /* 0x000fe4000801160c */
[----:B------:R-:W-:-:S03]  /*1340*/  UIMAD.WIDE.U32 UR12, UR4, UR8, URZ ;  /* 0x00000008040c72a5 */ /* 0x000fc6000f8e00ff */
[----:B------:R-:W-:Y:S02]  /*1350*/  UMOV UR10, UR11 ;  /* 0x0000000b000a7c82 */ /* 0x000fe40008000000 */
[----:B------:R-:W-:Y:S02]  /*1360*/  @UP2 USHF.R.U32.HI UR7, URZ, UR9, UR10 ;  /* 0x00000009ff072299 */ /* 0x000fe4000801160a */
[----:B------:R-:W-:Y:S02]  /*1370*/  UIMAD UR10, UR6, UR19, URZ ;  /* 0x00000013060a72a4 */ /* 0x000fe4000f8e02ff */
[----:B------:R-:W-:-:S04]  /*1380*/  UIMAD UR7, UR7, UR19, URZ ;  /* 0x00000013070772a4 */ /* 0x000fc8000f8e02ff */
[----:B------:R-:W-:-:S03]  /*1390*/  UISETP.GE.AND UP0, UPT, UR4, UR7, UPT ;  /* 0x000000070400728c */ /* 0x000fc6000bf06270 */
[----:B------:R-:W-:Y:S01]  /*13a0*/  UMOV UR7, UR13 ;  /* 0x0000000d00077c82 */ /* 0x000fe20008000000 */
[----:B------:R-:W-:Y:S02]  /*13b0*/  UISETP.GE.OR UP0, UPT, UR5, UR10, UP0 ;  /* 0x0000000a0500728c */ /* 0x000fe40008706670 */
[----:B------:R-:W-:Y:S02]  /*13c0*/  UIMAD.WIDE.U32 UR10, UR5, UR8, URZ ;  /* 0x00000008050a72a5 */ /* 0x000fe4000f8e00ff */
[----:B------:R-:W-:Y:S02]  /*13d0*/  USHF.R.U32.HI UR7, URZ, UR9, UR7 ;  /* 0x00000009ff077299 */ /* 0x000fe40008011607 */
[----:B------:R-:W-:Y:S02]  /*13e0*/  UIADD3 UR10, UPT, UPT, -UR4, URZ, URZ ;  /* 0x000000ff040a7290 */ /* 0x000fe4000fffe1ff */
[----:B------:R-:W-:Y:S02]  /*13f0*/  USEL UR7, UR4, UR7, !UP2 ;  /* 0x0000000704077287 */ /* 0x000fe4000d000000 */
[----:B------:R-:W-:Y:S01]  /*1400*/  UIMAD UR10, UR14, UR10, UR30 ;  /* 0x0000000a0e0a72a4 */ /* 0x000fe2000f8e021e */
[----:B------:R-:W-:Y:S01]  /*1410*/  @!UP0 UMOV UR8, UR11 ;  /* 0x0000000b00088c82 */ /* 0x000fe20008000000 */
[----:B------:R-:W-:-:S02]  /*1420*/  UIADD3 UR11, UPT, UPT, -UR5, URZ, URZ ;  /* 0x000000ff050b7290 */ /* 0x000fc4000fffe1ff */
[----:B------:R-:W-:Y:S02]  /*1430*/  @!UP0 USHF.R.U32.HI UR8, URZ, UR9, UR8 ;  /* 0x00000009ff088299 */ /* 0x000fe40008011608 */
[----:B------:R-:W-:Y:S02]  /*1440*/  UIADD3 UR9, UPT, UPT, -UR7, URZ, URZ ;  /* 0x000000ff07097290 */ /* 0x000fe4000fffe1ff */
[----:B------:R-:W-:Y:S02]  /*1450*/  @!UP0 USEL UR8, UR5, UR8, !UP2 ;  /* 0x0000000805088287 */ /* 0x000fe4000d000000 */
[----:B------:R-:W-:Y:S02]  /*1460*/  UIMAD UR9, UR19, UR9, UR4 ;  /* 0x00000009130972a4 */ /* 0x000fe4000f8e0204 */
[----:B------:R-:W-:Y:S02]  /*1470*/  @!UP0 UIADD3 UR7, UPT, UPT, UR7, -UR8, URZ ;  /* 0x8000000807078290 */ /* 0x000fe4000fffe0ff */
[----:B------:R-:W-:-:S02]  /*1480*/  @!UP0 UIMAD UR6, UR9, UR6, UR8 ;  /* 0x00000006090682a4 */ /* 0x000fc4000f8e0208 */
[----:B------:R-:W-:Y:S02]  /*1490*/  @!UP0 UIMAD UR4, UR7, UR19, UR5 ;  /* 0x00000013070482a4 */ /* 0x000fe4000f8e0205 */
[----:B------:R-:W-:Y:S02]  /*14a0*/  UIMAD UR20, UR21, UR11, UR20 ;  /* 0x0000000b151472a4 */ /* 0x000fe4000f8e0214 */
[----:B------:R-:W-:Y:S01]  /*14b0*/  UIMAD UR30, UR4, UR14, UR10 ;  /* 0x0000000e041e72a4 */ /* 0x000fe2000f8e020a */
[----:B------:R-:W-:Y:S02]  /*14c0*/  @!UP0 UMOV UR5, UR6 ;  /* 0x0000000600058c82 */ /* 0x000fe40008000000 */
[----:B------:R-:W-:-:S12]  /*14d0*/  UIMAD UR20, UR5, UR21, UR20 ;  /* 0x00000015051472a4 */ /* 0x000fd8000f8e0214 */
.L_x_19:
[----:B------:R-:W-:-:S09]  /*14e0*/  UISETP.NE.AND UP0, UPT, UR23, 0x1, UPT ;  /* 0x000000011700788c */ /* 0x000fd2000bf05270 */
[----:B------:R-:W-:Y:S05]  /*14f0*/  BRA.U UP0, `(.L_x_20) ;  /* 0x0000000100407547 */ /* 0x000fea000b800000 */
[----:B------:R-:W2:Y:S01]  /*1500*/  LDCU.128 UR8, c[0x0][0xb10] ;  /* 0x00016200ff0877ac */ /* 0x000ea20008000c00 */
[----:B------:R-:W3:Y:S01]  /*1510*/  LDCU UR12, c[0x0][0xb0c] ;  /* 0x00016180ff0c77ac */ /* 0x000ee20008000800 */
[----:B------:R-:W4:Y:S01]  /*1520*/  LDCU UR13, c[0x0][0xb20] ;  /* 0x00016400ff0d77ac */ /* 0x000f220008000800 */
[----:B--2---:R-:W-:Y:S02]  /*1530*/  UIMAD.WIDE.U32 UR4, UR20, UR8, URZ ;  /* 0x00000008140472a5 */ /* 0x004fe4000f8e00ff */
[----:B------:R-:W-:Y:S02]  /*1540*/  UIMAD.WIDE.U32 UR6, UR30, UR11, URZ ;  /* 0x0000000b1e0672a5 */ /* 0x000fe4000f8e00ff */
[----:B---3--:R-:W-:Y:S02]  /*1550*/  UISETP.NE.AND UP0, UPT, UR12, 0x1, UPT ;  /* 0x000000010c00788c */ /* 0x008fe4000bf05270 */
[----:B------:R-:W-:-:S03]  /*1560*/  USHF.R.U32.HI UR5, URZ, UR9, UR5 ;  /* 0x00000009ff057299 */ /* 0x000fc60008011605 */
[----:B------:R-:W-:Y:S01]  /*1570*/  UMOV UR4, UR7 ;  /* 0x0000000700047c82 */ /* 0x000fe20008000000 */
[----:B------:R-:W-:Y:S02]  /*1580*/  USEL UR5, UR20, UR5, !UP0 ;  /* 0x0000000514057287 */ /* 0x000fe4000c000000 */
[----:B------:R-:W-:Y:S02]  /*1590*/  UISETP.NE.AND UP0, UPT, UR10, 0x1, UPT ;  /* 0x000000010a00788c */ /* 0x000fe4000bf05270 */
[----:B----4-:R-:W-:-:S04]  /*15a0*/  USHF.R.U32.HI UR4, URZ, UR13, UR4 ;  /* 0x0000000dff047299 */ /* 0x010fc80008011604 */
[----:B------:R-:W-:-:S04]  /*15b0*/  USEL UR4, UR30, UR4, !UP0 ;  /* 0x000000041e047287 */ /* 0x000fc8000c000000 */
[----:B------:R-:W-:Y:S02]  /*15c0*/  UIADD3 UR6, UPT, UPT, UR5, -UR4, URZ ;  /* 0x8000000405067290 */ /* 0x000fe4000fffe0ff */
[----:B------:R-:W-:Y:S02]  /*15d0*/  UIADD3 UR4, UPT, UPT, -UR5, UR4, URZ ;  /* 0x0000000405047290 */ /* 0x000fe4000fffe1ff */
[----:B------:R-:W-:Y:S02]  /*15e0*/  UIMAD UR30, UR6, UR10, UR30 ;  /* 0x0000000a061e72a4 */ /* 0x000fe4000f8e021e */
[----:B------:R-:W-:-:S12]  /*15f0*/  UIMAD UR20, UR4, UR12, UR20 ;  /* 0x0000000c041472a4 */ /* 0x000fd8000f8e0214 */
.L_x_20:
[----:B------:R-:W-:Y:S01]  /*1600*/  UISETP.NE.AND UP0, UPT, UR18, 0x2, UPT ;  /* 0x000000021200788c */ /* 0x000fe2000bf05270 */
[----:B------:R-:W-:Y:S09]  /*1610*/  BRA.U !UP6, `(.L_x_21) ;  /* 0x000000010e0c7547 */ /* 0x000ff2000b800000 */
[----:B------:R-:W-:Y:S01]  /*1620*/  UCGABAR_WAIT ;  /* 0x0000000000007dc7 */ /* 0x000fe20008000000 */
[----:B------:R-:W-:Y:S01]  /*1630*/  CCTL.IVALL ;  /* 0x00000000ff00798f */ /* 0x000fe20002000000 */
[----:B------:R-:W-:Y:S05]  /*1640*/  BRA `(.L_x_22) ;  /* 0x0000000000047947 */ /* 0x000fea0003800000 */
.L_x_21:
[----:B------:R-:W-:Y:S06]  /*1650*/  BAR.SYNC.DEFER_BLOCKING 0x0 ;  /* 0x0000000000007b1d */ /* 0x000fec0000010000 */
.L_x_22:
[----:B------:R-:W-:Y:S05]  /*1660*/  BRA.U UP0, `(.L_x_23) ;  /* 0x0000001500487547 */ /* 0x000fea000b800000 */
[----:B------:R-:W2:Y:S01]  /*1670*/  LDCU UR6, c[0x0][0x38c] ;  /* 0x00007180ff0677ac */ /* 0x000ea20008000800 */
[----:B------:R-:W3:Y:S01]  /*1680*/  S2UR UR8, SR_CgaCtaId ;  /* 0x00000000000879c3 */ /* 0x000ee20000008800 */
[----:B------:R-:W-:Y:S01]  /*1690*/  PLOP3.LUT P1, PT, PT, PT, UP3, 0x80, 0x8 ;  /* 0x000000000008781c */ /* 0x000fe20003f2f038 */
[----:B------:R-:W-:Y:S01]  /*16a0*/  IMAD.MOV.U32 R12, RZ, RZ, 0x1 ;  /* 0x00000001ff0c7424 */ /* 0x000fe200078e00ff */
[----:B------:R-:W-:Y:S01]  /*16b0*/  UMOV UR7, 0x400 ;  /* 0x0000040000077882 */ /* 0x000fe20000000000 */
[----:B------:R-:W-:Y:S01]  /*16c0*/  UISETP.NE.AND UP1, UPT, UR18, URZ, UPT ;  /* 0x000000ff1200728c */ /* 0x000fe2000bf25270 */
[----:B------:R-:W-:Y:S01]  /*16d0*/  ISETP.EQ.OR P2, PT, R0, RZ, P3 ;  /* 0x000000ff0000720c */ /* 0x000fe20001f42670 */
[----:B------:R-:W-:Y:S01]  /*16e0*/  USEL UR24, URZ, 0x1, UP4 ;  /* 0x00000001ff187887 */ /* 0x000fe2000a000000 */
[----:B------:R-:W-:Y:S02]  /*16f0*/  PLOP3.LUT P1, PT, P1, PT, PT, 0x8, 0x80 ;  /* 0x000000000080781c */ /* 0x000fe40000f2e170 */
[----:B------:R-:W-:Y:S01]  /*1700*/  CS2R R10, SRZ ;  /* 0x00000000000a7805 */ /* 0x000fe2000001ff00 */
[----:B------:R-:W-:Y:S01]  /*1710*/  IMAD.MOV.U32 R9, RZ, RZ, RZ ;  /* 0x000000ffff097224 */ /* 0x000fe200078e00ff */
[----:B------:R-:W4:Y:S01]  /*1720*/  LDCU UR40, c[0x0][0x370] ;  /* 0x00006e00ff2877ac */ /* 0x000f220008000800 */
[----:B------:R-:W-:Y:S01]  /*1730*/  IMAD.MOV.U32 R8, RZ, RZ, 0x1 ;  /* 0x00000001ff087424 */ /* 0x000fe200078e00ff */
[----:B------:R-:W1:Y:S01]  /*1740*/  LDCU.64 UR26, c[0x0][0x348] ;  /* 0x00006900ff1a77ac */ /* 0x000e620008000a00 */
[----:B--2---:R-:W-:-:S02]  /*1750*/  UIADD3 UR5, UPT, UPT, UR6, 0x7f, URZ ;  /* 0x0000007f06057890 */ /* 0x004fc4000fffe0ff */
[----:B------:R-:W-:Y:S02]  /*1760*/  USHF.R.U32.HI UR45, URZ, 0x7, UR28 ;  /* 0x00000007ff2d7899 */ /* 0x000fe4000801161c */
[----:B------:R-:W-:Y:S02]  /*1770*/  USHF.R.S32.HI UR4, URZ, 0x1f, UR5 ;  /* 0x0000001fff047899 */ /* 0x000fe40008011405 */
[----:B---3--:R-:W-:Y:S02]  /*1780*/  ULEA UR7, UR8, UR7, 0x18 ;  /* 0x0000000708077291 */ /* 0x008fe4000f8ec0ff */
[----:B------:R-:W-:Y:S02]  /*1790*/  ULEA.HI UR4, UR4, UR5, URZ, 0x7 ;  /* 0x0000000504047291 */ /* 0x000fe4000f8f38ff */
[----:B------:R-:W-:Y:S02]  /*17a0*/  UIADD3 UR46, UPT, UPT, UR6, 0xfe, URZ ;  /* 0x000000fe062e7890 */ /* 0x000fe4000fffe0ff */
[----:B------:R-:W-:-:S02]  /*17b0*/  USHF.R.S32.HI UR43, URZ, 0x7, UR4 ;  /* 0x00000007ff2b7899 */ /* 0x000fc40008011404 */
[----:B------:R-:W-:Y:S02]  /*17c0*/  UIADD3 UR4, UPT, UPT, UR6, -0x1, URZ ;  /* 0xffffffff06047890 */ /* 0x000fe4000fffe0ff */
[----:B------:R-:W-:Y:S02]  /*17d0*/  UISETP.LT.U32.AND UP0, UPT, UR43, 0x8, UPT ;  /* 0x000000082b00788c */ /* 0x000fe4000bf01070 */
[----:B------:R-:W-:Y:S02]  /*17e0*/  UISETP.GE.U32.AND UP2, UPT, UR4, -0xff, UPT ;  /* 0xffffff010400788c */ /* 0x000fe4000bf46070 */
[----:B------:R-:W-:Y:S01]  /*17f0*/  USEL UR41, UR43, 0x8, UP0 ;  /* 0x000000082b297887 */ /* 0x000fe20008000000 */
[----:B------:R-:W2:Y:S03]  /*1800*/  LDCU UR39, c[0x0][0x374] ;  /* 0x00006e80ff2777ac */ /* 0x000ea60008000800 */
[----:B------:R-:W-:-:S02]  /*1810*/  UIADD3 UR21, UPT, UPT, UR41, -0x1, URZ ;  /* 0xffffffff29157890 */ /* 0x000fc4000fffe0ff */
[----:B------:R-:W-:-:S03]  /*1820*/  USEL UR24, UR24, 0x2, UP1 ;  /* 0x0000000218187887 */ /* 0x000fc60008800000 */
[----:B------:R-:W-:Y:S02]  /*1830*/  @UP2 UIADD3 UR21, UPT, UPT, UR41, URZ, URZ ;  /* 0x000000ff29152290 */ /* 0x000fe4000fffe0ff */
[----:B------:R-:W-:Y:S02]  /*1840*/  UIADD3 UR29, UPT, UPT, UR7, 0x14400, UR28 ;  /* 0x00014400071d7890 */ /* 0x000fe4000fffe01c */
[----:B------:R-:W-:Y:S02]  /*1850*/  UIADD3 UR44, UPT, UPT, UR43, -UR41, URZ ;  /* 0x800000292b2c7290 */ /* 0x000fe4000fffe0ff */
[----:B------:R-:W-:Y:S01]  /*1860*/  UIADD3 UR21, UPT, UPT, UR21, 0x1, URZ ;  /* 0x0000000115157890 */ /* 0x000fe2000fffe0ff */
[----:B-1--4-:R-:W-:-:S11]  /*1870*/  UMOV UR5, URZ ;  /* 0x000000ff00057c82 */ /* 0x012fd60008000000 */
.L_x_43:
[----:B-1----:R-:W1:Y:S02]  /*1880*/  S2UR UR4, SR_CgaCtaId ;  /* 0x00000000000479c3 */ /* 0x002e640000008800 */
[----:B-1----:R-:W-:-:S09]  /*1890*/  UISETP.NE.AND UP0, UPT, UR4, URZ, UPT ;  /* 0x000000ff0400728c */ /* 0x002fd2000bf05270 */
[----:B------:R-:W-:Y:S05]  /*18a0*/  BRA.U UP0, `(.L_x_24) ;  /* 0x0000000100287547 */ /* 0x000fea000b800000 */
[----:B------:R-:W-:Y:S02]  /*18b0*/  LEA R0, R9, UR7, 0x3 ;  /* 0x0000000709007c11 */ /* 0x000fe4000f8e18ff */
[----:B------:R-:W-:-:S04]  /*18c0*/  SHF.L.U32 R3, R8, 0x1f, RZ ;  /* 0x0000001f08037819 */ /* 0x000fc800000006ff */
[----:B------:R-:W1:Y:S02]  /*18d0*/  SYNCS.PHASECHK.TRANS64.TRYWAIT P0, [R0+URZ+0x120], R3 ;  /* 0x00012003000075a7 */ /* 0x000e6400080011ff */
[----:B-1----:R-:W-:Y:S05]  /*18e0*/  @!P0 BRA `(.L_x_25) ;  /* 0x0000006000ac8947 */ /* 0x002fea0003800000 */
.L_x_117:
[----:B------:R3:W-:Y:S01]  /*18f0*/  SYNCS.ARRIVE.TRANS64.A1T0 RZ, [R0+URZ+0x110], RZ ;  /* 0x000110ff00ff79a7 */ /* 0x0007e200081000ff */
[----:B------:R-:W-:-:S05]  /*1900*/  VIADD R9, R9, 0x1 ;  /* 0x0000000109097836 */ /* 0x000fca0000000000 */
[----:B------:R-:W-:-:S04]  /*1910*/  ISETP.NE.AND P0, PT, R9, 0x2, PT ;  /* 0x000000020900780c */ /* 0x000fc80003f05270 */
[----:B-1----:R-:W-:Y:S02]  /*1920*/  SEL R3, RZ, 0x1, P0 ;  /* 0x00000001ff037807 */ /* 0x002fe40000000000 */
[----:B------:R-:W-:Y:S02]  /*1930*/  SEL R9, R9, RZ, P0 ;  /* 0x000000ff09097207 */ /* 0x000fe40000000000 */
[----:B------:R-:W-:-:S07]  /*1940*/  LOP3.LUT R8, R8, R3, RZ, 0x3c, !PT ;  /* 0x0000000308087212 */ /* 0x000fce00078e3cff */
.L_x_24:
[----:B------:R-:W-:Y:S01]  /*1950*/  ULEA UR4, UR5, UR7, 0x3 ;  /* 0x0000000705047291 */ /* 0x000fe2000f8e18ff */
[----:B---3--:R-:W-:Y:S01]  /*1960*/  SHF.L.U32 R0, R12, 0x1f, RZ ;  /* 0x0000001f0c007819 */ /* 0x008fe200000006ff */
[----:B------:R-:W-:Y:S02]  /*1970*/  UISETP.GE.U32.AND UP0, UPT, UR46, 0xff, UPT ;  /* 0x000000ff2e00788c */ /* 0x000fe4000bf06070 */
[----:B------:R-:W-:Y:S02]  /*1980*/  USHF.L.U32 UR35, UR20, 0x6, URZ ;  /* 0x0000000614237899 */ /* 0x000fe400080006ff */
[----:B------:R-:W-:Y:S01]  /*1990*/  ULEA UR19, UR30, UR45, 0x7 ;  /* 0x0000002d1e137291 */ /* 0x000fe2000f8e38ff */
[----:B------:R-:W-:Y:S02]  /*19a0*/  UMOV UR13, URZ ;  /* 0x000000ff000d7c82 */ /* 0x000fe40008000000 */
[----:B------:R1:W3:Y:S02]  /*19b0*/  SYNCS.PHASECHK.TRANS64.TRYWAIT P0, [UR4+0x40], R0 ;  /* 0x00004000ff0075a7 */ /* 0x0002e40008001104 */
[----:B------:R-:W-:Y:S07]  /*19c0*/  BRA.U !UP0, `(.L_x_26) ;  /* 0x0000000108bc7547 */ /* 0x000fee000b800000 */
[----:B------:R-:W-:Y:S01]  /*19d0*/  UMOV UR6, URZ ;  /* 0x000000ff00067c82 */ /* 0x000fe20008000000 */
[----:B------:R-:W-:-:S05]  /*19e0*/  UMOV UR4, UR5 ;  /* 0x0000000500047c82 */ /* 0x000fca0008000000 */
.L_x_32:
[----:B------:R-:W-:Y:S01]  /*19f0*/  ULEA UR33, UR4, UR7, 0x3 ;  /* 0x0000000704217291 */ /* 0x000fe2000f8e18ff */
[----:B---3--:R-:W-:Y:S01]  /*1a00*/  @!P3 MOV R2, 0x6000 ;  /* 0x000060000002b802 */ /* 0x008fe20000000f00 */
[----:B-1-34-:R-:W-:Y:S10]  /*1a10*/  @P0 BRA `(.L_x_27) ;  /* 0x00000000000c0947 */ /* 0x01aff40003800000 */
[----:B------:R-:W-:-:S04]  /*1a20*/  SHF.L.U32 R3, R12, 0x1f, RZ ;  /* 0x0000001f0c037819 */ /* 0x000fc800000006ff */
[----:B------:R-:W3:Y:S02]  /*1a30*/  SYNCS.PHASECHK.TRANS64.TRYWAIT P0, [UR33+0x40], R3 ;  /* 0x00004003ff0075a7 */ /* 0x000ee40008001121 */
[----:B---3--:R-:W-:Y:S05]  /*1a40*/  @!P0 BRA `(.L_x_28) ;  /* 0x0000006000688947 */ /* 0x008fea0003800000 */
.L_x_27:
[----:B------:R3:W-:Y:S01]  /*1a50*/  @!P3 SYNCS.ARRIVE.TRANS64 RZ, [UR33], R2 ;  /* 0x00000002ffffb9a7 */ /* 0x0007e20008000021 */
[----:B------:R-:W-:-:S04]  /*1a60*/  ULOP3.LUT UR5, UR24, 0x2, URZ, 0xfc, !UPT ;  /* 0x0000000218057892 */ /* 0x000fc8000f8efcff */
[----:B------:R-:W-:-:S09]  /*1a70*/  UISETP.NE.AND UP0, UPT, UR5, 0x2, UPT ;  /* 0x000000020500788c */ /* 0x000fd2000bf05270 */
[----:B------:R-:W-:Y:S05]  /*1a80*/  BRA.U UP0, `(.L_x_29) ;  /* 0x0000000100047547 */ /* 0x000fea000b800000 */
[----:B--2---:R-:W-:Y:S05]  /*1a90*/  BPT.TRAP 0x1 ;  /* 0x000000040000795c */ /* 0x004fea0000300000 */
.L_x_29:
[----:B------:R-:W-:Y:S04]  /*1aa0*/  BSSY.RECONVERGENT B0, `(.L_x_30) ;  /* 0x0000003000007945 */ /* 0x000fe80003800200 */
[----:B------:R-:W-:Y:S05]  /*1ab0*/  @P2 BRA `(.L_x_31) ;  /* 0x0000000000042947 */ /* 0x000fea0003800000 */
[----:B--2---:R-:W-:Y:S05]  /*1ac0*/  BPT.TRAP 0x1 ;  /* 0x000000040000795c */ /* 0x004fea0000300000 */
.L_x_31:
[----:B--2---:R-:W-:Y:S05]  /*1ad0*/  BSYNC.RECONVERGENT B0 ;  /* 0x0000000000007941 */ /* 0x004fea0003800200 */
.L_x_30:
[----:B------:R-:W-:Y:S02]  /*1ae0*/  UIADD3 UR5, UPT, UPT, UR4, 0x1, URZ ;  /* 0x0000000104057890 */ /* 0x000fe4000fffe0ff */
[----:B------:R-:W-:Y:S02]  /*1af0*/  USHF.L.U32 UR34, UR6, 0x7, URZ ;  /* 0x0000000706227899 */ /* 0x000fe400080006ff */
[----:B------:R-:W-:Y:S02]  /*1b00*/  UISETP.NE.AND UP0, UPT, UR5, 0x8, UPT ;  /* 0x000000080500788c */ /* 0x000fe4000bf05270 */
[----:B------:R-:W-:Y:S02]  /*1b10*/  UIADD3 UR6, UPT, UPT, UR6, 0x1, URZ ;  /* 0x0000000106067890 */ /* 0x000fe4000fffe0ff */
[----:B------:R-:W-:Y:S02]  /*1b20*/  USEL UR9, URZ, 0x1, UP0 ;  /* 0x00000001ff097887 */ /* 0x000fe40008000000 */
[----:B------:R-:W-:-:S02]  /*1b30*/  USEL UR5, UR5, URZ, UP0 ;  /* 0x000000ff05057287 */ /* 0x000fc40008000000 */
[----:B------:R-:W-:Y:S02]  /*1b40*/  ULEA UR32, UR4, UR7, 0xd ;  /* 0x0000000704207291 */ /* 0x000fe4000f8e68ff */
[----:B------:R-:W-:Y:S01]  /*1b50*/  ULEA UR8, UR5, UR7, 0x3 ;  /* 0x0000000705087291 */ /* 0x000fe2000f8e18ff */
[----:B------:R-:W-:Y:S01]  /*1b60*/  LOP3.LUT R12, R12, UR9, RZ, 0x3c, !PT ;  /* 0x000000090c0c7c12 */ /* 0x000fe2000f8e3cff */
[----:B------:R-:W-:Y:S02]  /*1b70*/  UIADD3 UR10, UP1, UPT, UR26, 0x80, URZ ;  /* 0x000000801a0a7890 */ /* 0x000fe4000ff3e0ff */
[----:B------:R-:W-:Y:S01]  /*1b80*/  ULEA UR16, UR4, UR28, 0xe ;  /* 0x0000001c04107291 */ /* 0x000fe2000f8e70ff */
[----:B-1----:R-:W-:Y:S01]  /*1b90*/  SHF.L.U32 R0, R12, 0x1f, RZ ;  /* 0x0000001f0c007819 */ /* 0x002fe200000006ff */
[----:B------:R-:W-:Y:S02]  /*1ba0*/  UIADD3.X UR11, UPT, UPT, URZ, UR27, URZ, UP1, !UPT ;  /* 0x0000001bff0b7290 */ /* 0x000fe40008ffe4ff */
[----:B------:R-:W-:Y:S01]  /*1bb0*/  UIADD3 UR32, UPT, UPT, UR32, 0x4400, URZ ;  /* 0x0000440020207890 */ /* 0x000fe2000fffe0ff */
[----:B------:R4:W1:Y:S01]  /*1bc0*/  SYNCS.PHASECHK.TRANS64.TRYWAIT P0, [UR8+0x40], R0 ;  /* 0x00004000ff0075a7 */ /* 0x0008620008001108 */
[----:B------:R-:W-:-:S02]  /*1bd0*/  UIADD3 UR8, UP0, UPT, UR26, 0x180, URZ ;  /* 0x000001801a087890 */ /* 0x000fc4000ff1e0ff */
[----:B------:R-:W-:Y:S02]  /*1be0*/  UIADD3 UR16, UPT, UPT, UR7, 0x14400, UR16 ;  /* 0x0001440007107890 */ /* 0x000fe4000fffe010 */
[----:B------:R-:W-:Y:S02]  /*1bf0*/  UIADD3.X UR9, UPT, UPT, URZ, UR27, URZ, UP0, !UPT ;  /* 0x0000001bff097290 */ /* 0x000fe400087fe4ff */
[----:B------:R-:W-:Y:S01]  /*1c00*/  UISETP.NE.AND UP0, UPT, UR6, UR21, UPT ;  /* 0x000000150600728c */ /* 0x000fe2000bf05270 */
[----:B------:R-:W-:Y:S01]  /*1c10*/  UMOV UR12, 0x0 ;  /* 0x00000000000c7882 */ /* 0x000fe20000000000 */
[----:B------:R-:W-:Y:S01]  /*1c20*/  UMOV UR13, 0x10000000 ;  /* 0x10000000000d7882 */ /* 0x000fe20000000000 */
[----:B------:R-:W-:Y:S01]  /*1c30*/  UMOV UR4, 0x30000 ;  /* 0x0003000000047882 */ /* 0x000fe20000000000 */
[----:B------:R-:W-:Y:S01]  /*1c40*/  UMOV UR20, UR36 ;  /* 0x0000002400147c82 */ /* 0x000fe20008000000 */
[----:B------:R-:W-:Y:S01]  /*1c50*/  UMOV UR17, UR33 ;  /* 0x0000002100117c82 */ /* 0x000fe20008000000 */
[----:B------:R-:W-:Y:S01]  /*1c60*/  UMOV UR18, UR34 ;  /* 0x0000002200127c82 */ /* 0x000fe20008000000 */
[----:B------:R-:W-:Y:S01]  /*1c70*/  UTMALDG.3D [UR32], [UR10], desc[UR12] ;  /* 0x00000c200a0075b4 */ /* 0x000fe20008011000 */
[----:B------:R2:W-:Y:S02]  /*1c80*/  UTMALDG.3D.MULTICAST [UR16], [UR8], UR4, desc[UR12] ;  /* 0x00000c10080073b4 */ /* 0x0005e40008011804 */
[----:B--2---:R-:W-:Y:S01]  /*1c90*/  UMOV UR13, UR21 ;  /* 0x00000015000d7c82 */ /* 0x004fe20008000000 */
[----:B------:R-:W-:Y:S01]  /*1ca0*/  UMOV UR4, UR5 ;  /* 0x0000000500047c82 */ /* 0x000fe20008000000 */
[----:B------:R-:W-:Y:S05]  /*1cb0*/  BRA.U UP0, `(.L_x_32) ;  /* 0xfffffffd004c7547 */ /* 0x000fea000b83ffff */
.L_x_26:
[----:B------:R-:W-:Y:S01]  /*1cc0*/  ULEA UR4, UR5, UR7, 0x3 ;  /* 0x0000000705047291 */ /* 0x000fe2000f8e18ff */
[----:B-1--4-:R-:W-:Y:S01]  /*1cd0*/  SHF.L.U32 R0, R12, 0x1f, RZ ;  /* 0x0000001f0c007819 */ /* 0x012fe200000006ff */
[----:B------:R-:W-:Y:S01]  /*1ce0*/  @!P1 SYNCS.ARRIVE.TRANS64.A1T0 RZ, [UR7+0xa8], RZ ;  /* 0x0000a8ffffff99a7 */ /* 0x000fe20008100007 */
[----:B------:R-:W-:-:S06]  /*1cf0*/  UISETP.GT.AND UP0, UPT, UR43, UR41, UPT ;  /* 0x000000292b00728c */ /* 0x000fcc000bf04270 */
[----:B---3--:R1:W3:Y:S03]  /*1d00*/  SYNCS.PHASECHK.TRANS64.TRYWAIT P0, [UR4+0x40], R0 ;  /* 0x00004000ff0075a7 */ /* 0x0082e60008001104 */
[----:B------:R-:W-:Y:S05]  /*1d10*/  BRA.U !UP0, `(.L_x_33) ;  /* 0x0000000108bc7547 */ /* 0x000fea000b800000 */
[----:B------:R-:W-:Y:S01]  /*1d20*/  UIADD3 UR25, UPT, UPT, UR44, UR13, URZ ;  /* 0x0000000d2c197290 */ /* 0x000fe2000fffe0ff */
[----:B------:R-:W-:-:S11]  /*1d30*/  UMOV UR4, UR5 ;  /* 0x0000000500047c82 */ /* 0x000fd60008000000 */
.L_x_39:
[----:B------:R-:W-:Y:S01]  /*1d40*/  ULEA UR9, UR4, UR7, 0x3 ;  /* 0x0000000704097291 */ /* 0x000fe2000f8e18ff */
[----:B---3--:R-:W-:Y:S01]  /*1d50*/  @!P3 MOV R2, 0x6000 ;  /* 0x000060000002b802 */ /* 0x008fe20000000f00 */
[----:B-1-3--:R-:W-:Y:S10]  /*1d60*/  @P0 BRA `(.L_x_34) ;  /* 0x00000000000c0947 */ /* 0x00aff40003800000 */
[----:B------:R-:W-:-:S04]  /*1d70*/  SHF.L.U32 R3, R12, 0x1f, RZ ;  /* 0x0000001f0c037819 */ /* 0x000fc800000006ff */
[----:B------:R-:W3:Y:S02]  /*1d80*/  SYNCS.PHASECHK.TRANS64.TRYWAIT P0, [UR9+0x40], R3 ;  /* 0x00004003ff0075a7 */ /* 0x000ee40008001109 */
[----:B---3--:R-:W-:Y:S05]  /*1d90*/  @!P0 BRA `(.L_x_35) ;  /* 0x0000005c00ac8947 */ /* 0x008fea0003800000 */
.L_x_34:
[----:B------:R3:W-:Y:S01]  /*1da0*/  @!P3 SYNCS.ARRIVE.TRANS64 RZ, [UR9], R2 ;  /* 0x00000002ffffb9a7 */ /* 0x0007e20008000009 */
[----:B------:R-:W-:-:S04]  /*1db0*/  ULOP3.LUT UR5, UR24, 0x2, URZ, 0xfc, !UPT ;  /* 0x0000000218057892 */ /* 0x000fc8000f8efcff */
[----:B------:R-:W-:-:S09]  /*1dc0*/  UISETP.NE.AND UP0, UPT, UR5, 0x2, UPT ;  /* 0x000000020500788c */ /* 0x000fd2000bf05270 */
[----:B------:R-:W-:Y:S05]  /*1dd0*/  BRA.U UP0, `(.L_x_36) ;  /* 0x0000000100047547 */ /* 0x000fea000b800000 */
[----:B--2---:R-:W-:Y:S05]  /*1de0*/  BPT.TRAP 0x1 ;  /* 0x000000040000795c */ /* 0x004fea0000300000 */
.L_x_36:
[----:B------:R-:W-:Y:S04]  /*1df0*/  BSSY.RECONVERGENT B0, `(.L_x_37) ;  /* 0x0000003000007945 */ /* 0x000fe80003800200 */
[----:B------:R-:W-:Y:S05]  /*1e00*/  @P2 BRA `(.L_x_38) ;  /* 0x0000000000042947 */ /* 0x000fea0003800000 */
[----:B--2---:R-:W-:Y:S05]  /*1e10*/  BPT.TRAP 0x1 ;  /* 0x000000040000795c */ /* 0x004fea0000300000 */
.L_x_38:
[----:B--2---:R-:W-:Y:S05]  /*1e20*/  BSYNC.RECONVERGENT B0 ;  /* 0x0000000000007941 */ /* 0x004fea0003800200 */
.L_x_37:
[----:B------:R-:W-:Y:S02]  /*1e30*/  UIADD3 UR5, UPT, UPT, UR4, 0x1, URZ ;  /* 0x0000000104057890 */ /* 0x000fe4000fffe0ff */
[----:B------:R-:W-:Y:S02]  /*1e40*/  UIADD3 UR14, UP1, UPT, UR26, 0x80, URZ ;  /* 0x000000801a0e7890 */ /* 0x000fe4000ff3e0ff */
[----:B------:R-:W-:Y:S02]  /*1e50*/  UISETP.NE.AND UP0, UPT, UR5, 0x8, UPT ;  /* 0x000000080500788c */ /* 0x000fe4000bf05270 */
[----:B------:R-:W-:Y:S02]  /*1e60*/  USHF.L.U32 UR10, UR13, 0x7, URZ ;  /* 0x000000070d0a7899 */ /* 0x000fe400080006ff */
[----:B------:R-:W-:Y:S02]  /*1e70*/  USEL UR8, URZ, 0x1, UP0 ;  /* 0x00000001ff087887 */ /* 0x000fe40008000000 */
[----:B------:R-:W-:-:S02]  /*1e80*/  USEL UR5, UR5, URZ, UP0 ;  /* 0x000000ff05057287 */ /* 0x000fc40008000000 */
[----:B------:R-:W-:Y:S02]  /*1e90*/  UIADD3 UR22, UP0, UPT, UR26, 0x180, URZ ;  /* 0x000001801a167890 */ /* 0x000fe4000ff1e0ff */
[----:B------:R-:W-:Y:S01]  /*1ea0*/  LOP3.LUT R12, R12, UR8, RZ, 0x3c, !PT ;  /* 0x000000080c0c7c12 */ /* 0x000fe2000f8e3cff */
[----:B------:R-:W-:Y:S02]  /*1eb0*/  ULEA UR8, UR4, UR7, 0xd ;  /* 0x0000000704087291 */ /* 0x000fe4000f8e68ff */
[----:B------:R-:W-:Y:S01]  /*1ec0*/  ULEA UR6, UR5, UR7, 0x3 ;  /* 0x0000000705067291 */ /* 0x000fe2000f8e18ff */
[----:B-1----:R-:W-:Y:S01]  /*1ed0*/  SHF.L.U32 R0, R12, 0x1f, RZ ;  /* 0x0000001f0c007819 */ /* 0x002fe200000006ff */
[----:B------:R-:W-:Y:S02]  /*1ee0*/  UIADD3 UR8, UPT, UPT, UR8, 0x4400, URZ ;  /* 0x0000440008087890 */ /* 0x000fe4000fffe0ff */
[----:B------:R-:W-:Y:S02]  /*1ef0*/  UIADD3.X UR15, UPT, UPT, URZ, UR27, URZ, UP1, !UPT ;  /* 0x0000001bff0f7290 */ /* 0x000fe40008ffe4ff */
[----:B------:R-:W-:-:S02]  /*1f00*/  ULEA UR16, UR4, UR29, 0xe ;  /* 0x0000001d04107291 */ /* 0x000fc4000f8e70ff */
[----:B------:R-:W-:Y:S01]  /*1f10*/  UIADD3.X UR23, UPT, UPT, URZ, UR27, URZ, UP0, !UPT ;  /* 0x0000001bff177290 */ /* 0x000fe200087fe4ff */
[----:B------:R4:W1:Y:S01]  /*1f20*/  SYNCS.PHASECHK.TRANS64.TRYWAIT P0, [UR6+0x40], R0 ;  /* 0x00004000ff0075a7 */ /* 0x0008620008001106 */
[----:B------:R-:W-:Y:S01]  /*1f30*/  UMOV UR30, 0x0 ;  /* 0x00000000001e7882 */ /* 0x000fe20000000000 */
[----:B------:R-:W-:Y:S01]  /*1f40*/  UMOV UR31, 0x10000000 ;  /* 0x10000000001f7882 */ /* 0x000fe20000000000 */
[----:B------:R-:W-:Y:S01]  /*1f50*/  UMOV UR11, UR35 ;  /* 0x00000023000b7c82 */ /* 0x000fe20008000000 */
[----:B------:R-:W-:Y:S01]  /*1f60*/  UMOV UR12, UR36 ;  /* 0x00000024000c7c82 */ /* 0x000fe20008000000 */
[----:B------:R-:W-:Y:S01]  /*1f70*/  UMOV UR6, 0x30000 ;  /* 0x0003000000067882 */ /* 0x000fe20000000000 */
[----:B------:R-:W-:Y:S01]  /*1f80*/  UMOV UR20, UR36 ;  /* 0x0000002400147c82 */ /* 0x000fe20008000000 */
[----:B------:R-:W-:Y:S01]  /*1f90*/  UMOV UR17, UR9 ;  /* 0x0000000900117c82 */ /* 0x000fe20008000000 */
[----:B------:R-:W-:Y:S01]  /*1fa0*/  UMOV UR18, UR10 ;  /* 0x0000000a00127c82 */ /* 0x000fe20008000000 */
[----:B------:R4:W-:Y:S01]  /*1fb0*/  UTMALDG.3D [UR8], [UR14], desc[UR30] ;  /* 0x00001e080e0075b4 */ /* 0x0009e20008011000 */
[----:B------:R-:W-:Y:S01]  /*1fc0*/  UIADD3 UR13, UPT, UPT, UR13, 0x1, URZ ;  /* 0x000000010d0d7890 */ /* 0x000fe2000fffe0ff */
[----:B------:R-:W-:-:S03]  /*1fd0*/  UMOV UR4, UR5 ;  /* 0x0000000500047c82 */ /* 0x000fc60008000000 */
[----:B------:R-:W-:Y:S01]  /*1fe0*/  UISETP.NE.AND UP0, UPT, UR13, UR25, UPT ;  /* 0x000000190d00728c */ /* 0x000fe2000bf05270 */
[----:B------:R4:W-:Y:S08]  /*1ff0*/  UTMALDG.3D.MULTICAST [UR16], [UR22], UR6, desc[UR30] ;  /* 0x00001e10160073b4 */ /* 0x0009f00008011806 */
[----:B----4-:R-:W-:Y:S05]  /*2000*/  BRA.U UP0, `(.L_x_39) ;  /* 0xfffffffd004c7547 */ /* 0x010fea000b83ffff */
.L_x_33:
[C---:B------:R-:W-:Y:S01]  /*2010*/  LEA R3, R11.reuse, UR7, 0x3 ;  /* 0x000000070b037c11 */ /* 0x040fe2000f8e18ff */
[----:B------:R-:W-:Y:S01]  /*2020*/  NOP ;  /* 0x0000000000007918 */ /* 0x000fe20000000000 */
[----:B-1----:R-:W-:Y:S02]  /*2030*/  SHF.L.U32 R0, R10, 0x1f, RZ ;  /* 0x0000001f0a007819 */ /* 0x002fe400000006ff */
[----:B------:R-:W-:Y:S02]  /*2040*/  LEA R5, R11, UR7, 0x4 ;  /* 0x000000070b057c11 */ /* 0x000fe4000f8e20ff */
[----:B---3--:R-:W1:Y:S02]  /*2050*/  SYNCS.PHASECHK.TRANS64.TRYWAIT P0, [R3+URZ+0xb0], R0 ;  /* 0x0000b000030075a7 */ /* 0x008e6400080011ff */
[----:B-1----:R-:W-:Y:S05]  /*2060*/  @!P0 BRA `(.L_x_40) ;  /* 0x0000005c00108947 */ /* 0x002fea0003800000 */
.L_x_120:
[----:B------:R-:W3:Y:S01]  /*2070*/  LDS.128 R4, [R5+0x140] ;  /* 0x0001400005047984 */ /* 0x000ee20000000c00 */
[----:B------:R-:W-:Y:S01]  /*2080*/  UISETP.GE.AND UP0, UPT, UR42, 0x1, UPT ;  /* 0x000000012a00788c */ /* 0x000fe2000bf06270 */
[----:B------:R-:W-:Y:S01]  /*2090*/  @!PT LDS RZ, [RZ] ;  /* 0x00000000fffff984 */ /* 0x000fe20000000800 */
[----:B------:R-:W-:Y:S01]  /*20a0*/  @!PT LDS RZ, [RZ] ;  /* 0x00000000fffff984 */ /* 0x000fe20000000800 */
[----:B------:R-:W-:Y:S01]  /*20b0*/  @!PT LDS RZ, [RZ] ;  /* 0x00000000fffff984 */ /* 0x000fe20000000800 */
[----:B------:R-:W-:Y:S01]  /*20c0*/  @!PT LDS RZ, [RZ] ;  /* 0x00000000fffff984 */ /* 0x000fe20000000800 */
[----:B------:R4:W-:Y:S06]  /*20d0*/  MEMBAR.ALL.CTA ;  /* 0x0000000000007992 */ /* 0x0009ec0000008000 */
[----:B----4-:R-:W4:Y:S01]  /*20e0*/  FENCE.VIEW.ASYNC.S ;  /* 0x00000000000073c6 */ /* 0x010f220000000000 */
[----:B---3--:R-:W-:-:S13]  /*20f0*/  LOP3.LUT P0, RZ, R6, 0x1, RZ, 0xc0, !PT ;  /* 0x0000000106ff7812 */ /* 0x008fda000780c0ff */
[----:B----4-:R-:W-:Y:S01]  /*2100*/  VOTEU.ANY UP1, P0 ;  /* 0x0000000000ff7886 */ /* 0x010fe20000020100 */
[----:B------:R-:W-:-:S13]  /*2110*/  PLOP3.LUT P0, PT, PT, PT, UP1, 0x80, 0x8 ;  /* 0x000000000008781c */ /* 0x000fda0003f0f018 */
[----:B-1----:R-:W-:Y:S02]  /*2120*/  @P0 LOP3.LUT R0, R5, 0xffff, RZ, 0xc0, !PT ;  /* 0x0000ffff05000812 */ /* 0x002fe400078ec0ff */
[----:B------:R-:W-:Y:S02]  /*2130*/  @P0 MOV R2, R4 ;  /* 0x0000000400020202 */ /* 0x000fe40000000f00 */
[----:B------:R-:W-:Y:S01]  /*2140*/  @P0 R2UR UR6, R0 ;  /* 0x00000000000602ca */ /* 0x000fe200000e0000 */
[----:B------:R-:W-:Y:S01]  /*2150*/  VIADD R0, R3, 0xc0 ;  /* 0x000000c003007836 */ /* 0x000fe20000000000 */
[----:B------:R-:W-:Y:S02]  /*2160*/  @P0 SHF.R.U32.HI R4, RZ, 0x10, R5 ;  /* 0x00000010ff040819 */ /* 0x000fe40000011605 */
[----:B------:R-:W-:Y:S02]  /*2170*/  @P0 R2UR UR8, R2 ;  /* 0x00000000020802ca */ /* 0x000fe400000e0000 */
[----:B------:R-:W-:-:S02]  /*2180*/  PRMT R0, RZ, 0x654, R0 ;  /* 0x00000654ff007816 */ /* 0x000fc40000000000 */
[----:B------:R-:W-:Y:S02]  /*2190*/  @P0 R2UR UR4, R4 ;  /* 0x00000000040402ca */ /* 0x000fe400000e0000 */
[----:B------:R1:W-:Y:S03]  /*21a0*/  SYNCS.ARRIVE.TRANS64.RED.A1T0 RZ, [R0+URZ], RZ ;  /* 0x000000ff00ff79a7 */ /* 0x0003e600081004ff */
[----:B------:R-:W-:-:S04]  /*21b0*/  @UP1 UMOV UR37, UR6 ;  /* 0x0000000600251c82 */ /* 0x000fc80008000000 */
[----:B------:R-:W-:-:S04]  /*21c0*/  @UP1 UMOV UR38, UR8 ;  /* 0x0000000800261c82 */ /* 0x000fc80008000000 */
[----:B------:R-:W-:Y:S01]  /*21d0*/  @UP1 UMOV UR36, UR4 ;  /* 0x0000000400241c82 */ /* 0x000fe20008000000 */
[----:B------:R-:W-:Y:S05]  /*21e0*/  BRA.U !UP0, `(.L_x_41) ;  /* 0x0000000108d47547 */ /* 0x000fea000b800000 */
[----:B------:R-:W2:Y:S01]  /*21f0*/  LDCU.128 UR12, c[0x0][0xb10] ;  /* 0x00016200ff0c77ac */ /* 0x000ea20008000c00 */
[----:B------:R-:W3:Y:S01]  /*2200*/  LDCU UR25, c[0x0][0xb20] ;  /* 0x00016400ff1977ac */ /* 0x000ee20008000800 */
[----:B------:R-:W4:Y:S01]  /*2210*/  LDCU UR20, c[0x0][0xb0c] ;  /* 0x00016180ff1477ac */ /* 0x000f220008000800 */
[----:B------:R-:W1:Y:S01]  /*2220*/  LDCU.64 UR10, c[0x0][0xb28] ;  /* 0x00016500ff0a77ac */ /* 0x000e620008000a00 */
[----:B------:R-:W-:Y:S02]  /*2230*/  UISETP.NE.AND UP3, UPT, UR42, 0x1, UPT ;  /* 0x000000012a00788c */ /* 0x000fe4000bf65270 */
[----:B--2---:R-:W-:Y:S02]  /*2240*/  UIMAD.WIDE.U32 UR16, UR39, UR15, URZ ;  /* 0x0000000f271072a5 */ /* 0x004fe4000f8e00ff */
[----:B------:R-:W-:Y:S02]  /*2250*/  UIMAD.WIDE.U32 UR8, UR40, UR12, URZ ;  /* 0x0000000c280872a5 */ /* 0x000fe4000f8e00ff */
[----:B------:R-:W-:-:S02]  /*2260*/  UISETP.NE.AND UP0, UPT, UR14, 0x1, UPT ;  /* 0x000000010e00788c */ /* 0x000fc4000bf05270 */
[----:B------:R-:W-:Y:S01]  /*2270*/  UIMAD.WIDE.U32 UR22, UR37, UR15, URZ ;  /* 0x0000000f251672a5 */ /* 0x000fe2000f8e00ff */
[----:B------:R-:W-:Y:S02]  /*2280*/  UMOV UR16, UR17 ;  /* 0x0000001100107c82 */ /* 0x000fe40008000000 */
[----:B------:R-:W-:Y:S01]  /*2290*/  UMOV UR8, UR9 ;  /* 0x0000000900087c82 */ /* 0x000fe20008000000 */
[----:B---3--:R-:W-:Y:S02]  /*22a0*/  USHF.R.U32.HI UR16, URZ, UR25, UR16 ;  /* 0x00000019ff107299 */ /* 0x008fe40008011610 */
[----:B----4-:R-:W-:Y:S02]  /*22b0*/  UISETP.NE.AND UP2, UPT, UR20, 0x1, UPT ;  /* 0x000000011400788c */ /* 0x010fe4000bf45270 */
[----:B------:R-:W-:Y:S02]  /*22c0*/  USHF.R.U32.HI UR8, URZ, UR13, UR8 ;  /* 0x0000000dff087299 */ /* 0x000fe40008011608 */
[----:B------:R-:W-:-:S02]  /*22d0*/  USEL UR6, UR39, UR16, !UP0 ;  /* 0x0000001027067287 */ /* 0x000fc4000c000000 */
[----:B------:R-:W-:Y:S02]  /*22e0*/  USEL UR8, UR40, UR8, !UP2 ;  /* 0x0000000828087287 */ /* 0x000fe4000d000000 */
[----:B-1----:R-:W-:Y:S01]  /*22f0*/  UIMAD.WIDE.U32 UR16, UR6, UR10, URZ ;  /* 0x0000000a061072a5 */ /* 0x002fe2000f8e00ff */
[----:B------:R-:W-:Y:S01]  /*2300*/  UMOV UR4, UR23 ;  /* 0x0000001700047c82 */ /* 0x000fe20008000000 */
[----:B------:R-:W-:Y:S02]  /*2310*/  UIMAD.WIDE.U32 UR18, UR38, UR12, URZ ;  /* 0x0000000c261272a5 */ /* 0x000fe4000f8e00ff */
[----:B------:R-:W-:-:S03]  /*2320*/  UIMAD.WIDE.U32 UR22, UR8, UR10, URZ ;  /* 0x0000000a081672a5 */ /* 0x000fc6000f8e00ff */
[----:B------:R-:W-:Y:S01]  /*2330*/  UMOV UR16, UR17 ;  /* 0x0000001100107c82 */ /* 0x000fe20008000000 */
[----:B------:R-:W-:Y:S02]  /*2340*/  USHF.R.U32.HI UR4, URZ, UR25, UR4 ;  /* 0x00000019ff047299 */ /* 0x000fe40008011604 */
[----:B------:R-:W-:Y:S01]  /*2350*/  @UP3 USHF.R.U32.HI UR6, URZ, UR11, UR16 ;  /* 0x0000000bff063299 */ /* 0x000fe20008011610 */
[----:B------:R-:W-:Y:S01]  /*2360*/  UMOV UR18, UR19 ;  /* 0x0000001300127c82 */ /* 0x000fe20008000000 */
[----:B------:R-:W-:Y:S01]  /*2370*/  UMOV UR22, UR23 ;  /* 0x0000001700167c82 */ /* 0x000fe20008000000 */
[----:B------:R-:W-:Y:S02]  /*2380*/  USHF.R.U32.HI UR13, URZ, UR13, UR18 ;  /* 0x0000000dff0d7299 */ /* 0x000fe40008011612 */
[----:B------:R-:W-:Y:S02]  /*2390*/  USEL UR4, UR37, UR4, !UP0 ;  /* 0x0000000425047287 */ /* 0x000fe4000c000000 */
[----:B------:R-:W-:-:S02]  /*23a0*/  @UP3 USHF.R.U32.HI UR8, URZ, UR11, UR22 ;  /* 0x0000000bff083299 */ /* 0x000fc40008011616 */
[----:B------:R-:W-:Y:S02]  /*23b0*/  UIMAD UR9, UR42, UR6, URZ ;  /* 0x000000062a0972a4 */ /* 0x000fe4000f8e02ff */
[----:B------:R-:W-:Y:S02]  /*23c0*/  USEL UR6, UR38, UR13, !UP2 ;  /* 0x0000000d26067287 */ /* 0x000fe4000d000000 */
[----:B------:R-:W-:Y:S02]  /*23d0*/  UIMAD UR12, UR42, UR8, URZ ;  /* 0x000000082a0c72a4 */ /* 0x000fe4000f8e02ff */
[----:B------:R-:W-:Y:S02]  /*23e0*/  UISETP.GE.AND UP0, UPT, UR4, UR9, UPT ;  /* 0x000000090400728c */ /* 0x000fe4000bf06270 */
[----:B------:R-:W-:Y:S02]  /*23f0*/  UIMAD.WIDE.U32 UR16, UR4, UR10, URZ ;  /* 0x0000000a041072a5 */ /* 0x000fe4000f8e00ff */
[----:B------:R-:W-:-:S02]  /*2400*/  UISETP.GE.OR UP0, UPT, UR6, UR12, UP0 ;  /* 0x0000000c0600728c */ /* 0x000fc40008706670 */
[----:B------:R-:W-:Y:S02]  /*2410*/  UIMAD.WIDE.U32 UR12, UR6, UR10, URZ ;  /* 0x0000000a060c72a5 */ /* 0x000fe4000f8e00ff */
[----:B------:R-:W-:Y:S01]  /*2420*/  UIADD3 UR15, UPT, UPT, -UR4, URZ, URZ ;  /* 0x000000ff040f7290 */ /* 0x000fe2000fffe1ff */
[----:B------:R-:W-:Y:S01]  /*2430*/  UMOV UR10, UR17 ;  /* 0x00000011000a7c82 */ /* 0x000fe20008000000 */
[----:B------:R-:W-:Y:S02]  /*2440*/  UIADD3 UR12, UPT, UPT, -UR6, URZ, URZ ;  /* 0x000000ff060c7290 */ /* 0x000fe4000fffe1ff */
[----:B------:R-:W-:-:S03]  /*2450*/  USHF.R.U32.HI UR10, URZ, UR11, UR10 ;  /* 0x0000000bff0a7299 */ /* 0x000fc6000801160a */
[----:B------:R-:W-:Y:S01]  /*2460*/  @!UP0 UMOV UR9, UR13 ;  /* 0x0000000d00098c82 */ /* 0x000fe20008000000 */
[----:B------:R-:W-:Y:S02]  /*2470*/  UIMAD UR15, UR14, UR15, UR37 ;  /* 0x0000000f0e0f72a4 */ /* 0x000fe4000f8e0225 */
[----:B------:R-:W-:Y:S02]  /*2480*/  USEL UR10, UR4, UR10, !UP3 ;  /* 0x0000000a040a7287 */ /* 0x000fe4000d800000 */
[----:B------:R-:W-:Y:S02]  /*2490*/  @!UP0 USHF.R.U32.HI UR9, URZ, UR11, UR9 ;  /* 0x0000000bff098299 */ /* 0x000fe40008011609 */
[----:B------:R-:W-:Y:S02]  /*24a0*/  UIADD3 UR11, UPT, UPT, -UR10, URZ, URZ ;  /* 0x000000ff0a0b7290 */ /* 0x000fe4000fffe1ff */
[----:B------:R-:W-:Y:S02]  /*24b0*/  @!UP0 USEL UR9, UR6, UR9, !UP3 ;  /* 0x0000000906098287 */ /* 0x000fe4000d800000 */
[----:B------:R-:W-:-:S02]  /*24c0*/  UIMAD UR11, UR42, UR11, UR4 ;  /* 0x0000000b2a0b72a4 */ /* 0x000fc4000f8e0204 */
[----:B------:R-:W-:Y:S02]  /*24d0*/  @!UP0 UIADD3 UR10, UPT, UPT, UR10, -UR9, URZ ;  /* 0x800000090a0a8290 */ /* 0x000fe4000fffe0ff */
[----:B------:R-:W-:Y:S02]  /*24e0*/  @!UP0 UIMAD UR9, UR11, UR8, UR9 ;  /* 0x000000080b0982a4 */ /* 0x000fe4000f8e0209 */
[----:B------:R-:W-:Y:S02]  /*24f0*/  @!UP0 UIMAD UR4, UR42, UR10, UR6 ;  /* 0x0000000a2a0482a4 */ /* 0x000fe4000f8e0206 */
[----:B------:R-:W-:Y:S02]  /*2500*/  UIMAD UR8, UR20, UR12, UR38 ;  /* 0x0000000c140872a4 */ /* 0x000fe4000f8e0226 */
[----:B------:R-:W-:Y:S01]  /*2510*/  UIMAD UR37, UR4, UR14, UR15 ;  /* 0x0000000e042572a4 */ /* 0x000fe2000f8e020f */
[----:B------:R-:W-:Y:S02]  /*2520*/  @!UP0 UMOV UR6, UR9 ;  /* 0x0000000900068c82 */ /* 0x000fe40008000000 */
[----:B------:R-:W-:-:S12]  /*2530*/  UIMAD UR38, UR6, UR20, UR8 ;  /* 0x00000014062672a4 */ /* 0x000fd8000f8e0208 */
.L_x_41:
[----:B------:R-:W3:Y:S02]  /*2540*/  LDCU UR4, c[0x0][0xb30] ;  /* 0x00016600ff0477ac */ /* 0x000ee40008000800 */
[----:B---3--:R-:W-:-:S09]  /*2550*/  UISETP.NE.AND UP0, UPT, UR4, 0x1, UPT ;  /* 0x000000010400788c */ /* 0x008fd2000bf05270 */
[----:B------:R-:W-:Y:S05]  /*2560*/  BRA.U UP0, `(.L_x_42) ;  /* 0x0000000100447547 */ /* 0x000fea000b800000 */
[----:B------:R-:W3:Y:S01]  /*2570*/  LDCU.128 UR12, c[0x0][0xb10] ;  /* 0x00016200ff0c77ac */ /* 0x000ee20008000c00 */
[----:B------:R-:W4:Y:S01]  /*2580*/  LDCU UR16, c[0x0][0xb0c] ;  /* 0x00016180ff1077ac */ /* 0x000f220008000800 */
[----:B------:R-:W1:Y:S01]  /*2590*/  LDCU UR17, c[0x0][0xb20] ;  /* 0x00016400ff1177ac */ /* 0x000e620008000800 */
[----:B---3--:R-:W-:Y:S02]  /*25a0*/  UIMAD.WIDE.U32 UR10, UR38, UR12, URZ ;  /* 0x0000000c260a72a5 */ /* 0x008fe4000f8e00ff */
[----:B------:R-:W-:Y:S02]  /*25b0*/  UIMAD.WIDE.U32 UR8, UR37, UR15, URZ ;  /* 0x0000000f250872a5 */ /* 0x000fe4000f8e00ff */
[----:B----4-:R-:W-:Y:S02]  /*25c0*/  UISETP.NE.AND UP2, UPT, UR16, 0x1, UPT ;  /* 0x000000011000788c */ /* 0x010fe4000bf45270 */
[----:B------:R-:W-:Y:S01]  /*25d0*/  UISETP.NE.AND UP0, UPT, UR14, 0x1, UPT ;  /* 0x000000010e00788c */ /* 0x000fe2000bf05270 */
[----:B------:R-:W-:-:S02]  /*25e0*/  UMOV UR6, UR11 ;  /* 0x0000000b00067c82 */ /* 0x000fc40008000000 */
[----:B------:R-:W-:Y:S01]  /*25f0*/  UMOV UR4, UR9 ;  /* 0x0000000900047c82 */ /* 0x000fe20008000000 */
[----:B------:R-:W-:Y:S02]  /*2600*/  USHF.R.U32.HI UR6, URZ, UR13, UR6 ;  /* 0x0000000dff067299 */ /* 0x000fe40008011606 */
[----:B-1----:R-:W-:Y:S02]  /*2610*/  USHF.R.U32.HI UR4, URZ, UR17, UR4 ;  /* 0x00000011ff047299 */ /* 0x002fe40008011604 */
[----:B------:R-:W-:Y:S02]  /*2620*/  USEL UR6, UR38, UR6, !UP2 ;  /* 0x0000000626067287 */ /* 0x000fe4000d000000 */
[----:B------:R-:W-:-:S04]  /*2630*/  USEL UR4, UR37, UR4, !UP0 ;  /* 0x0000000425047287 */ /* 0x000fc8000c000000 */
[----:B------:R-:W-:Y:S02]  /*2640*/  UIADD3 UR8, UPT, UPT, UR6, -UR4, URZ ;  /* 0x8000000406087290 */ /* 0x000fe4000fffe0ff */
[----:B------:R-:W-:Y:S02]  /*2650*/  UIADD3 UR4, UPT, UPT, -UR6, UR4, URZ ;  /* 0x0000000406047290 */ /* 0x000fe4000fffe1ff */
[----:B------:R-:W-:Y:S02]  /*2660*/  UIMAD UR37, UR8, UR14, UR37 ;  /* 0x0000000e082572a4 */ /* 0x000fe4000f8e0225 */
[----:B------:R-:W-:-:S12]  /*2670*/  UIMAD UR38, UR4, UR16, UR38 ;  /* 0x00000010042672a4 */ /* 0x000fd8000f8e0226 */
.L_x_42:
[----:B------:R-:W-:Y:S01]  /*2680*/  VIADD R11, R11, 0x1 ;  /* 0x000000010b0b7836 */ /* 0x000fe20000000000 */
[----:B------:R-:W-:Y:S01]  /*2690*/  PLOP3.LUT P1, PT, PT, PT, PT, 0x80, 0x8 ;  /* 0x000000000008781c */ /* 0x000fe20003f2f070 */
[----:B------:R-:W-:Y:S02]  /*26a0*/  UIADD3 UR20, UPT, UPT, UR38, UR62, URZ ;  /* 0x0000003e26147290 */ /* 0x000fe4000fffe0ff */
[----:B------:R-:W-:Y:S01]  /*26b0*/  UIADD3 UR30, UPT, UPT, UR37, UR59, URZ ;  /* 0x0000003b251e7290 */ /* 0x000fe2000fffe0ff */
[----:B------:R-:W-:-:S04]  /*26c0*/  ISETP.NE.AND P0, PT, R11, 0x2, PT ;  /* 0x000000020b00780c */ /* 0x000fc80003f05270 */
[----:B------:R-:W-:Y:S02]  /*26d0*/  SEL R3, RZ, 0x1, P0 ;  /* 0x00000001ff037807 */ /* 0x000fe40000000000 */
[----:B------:R-:W-:Y:S02]  /*26e0*/  SEL R11, R11, RZ, P0 ;  /* 0x000000ff0b0b7207 */ /* 0x000fe40000000000 */
[----:B------:R-:W-:Y:S01]  /*26f0*/  LOP3.LUT R10, R10, R3, RZ, 0x3c, !PT ;  /* 0x000000030a0a7212 */ /* 0x000fe200078e3cff */
[----:B------:R-:W-:Y:S06]  /*2700*/  BRA.U UP1, `(.L_x_43) ;  /* 0xfffffff1015c7547 */ /* 0x000fec000b83ffff */
[----:B------:R-:W-:Y:S01]  /*2710*/  UIADD3 UR7, UPT, UPT, UR7, 0x40, URZ ;  /* 0x0000004007077890 */ /* 0x000fe2000fffe0ff */
[----:B------:R-:W-:-:S03]  /*2720*/  SHF.L.U32 R3, R12, 0x1f, RZ ;  /* 0x0000001f0c037819 */ /* 0x000fc600000006ff */
[----:B------:R-:W-:-:S09]  /*2730*/  ULEA UR4, UR5, UR7, 0x3 ;  /* 0x0000000705047291 */ /* 0x000fd2000f8e18ff */
[----:B------:R-:W3:Y:S02]  /*2740*/  SYNCS.PHASECHK.TRANS64.TRYWAIT P0, [UR4], R3 ;  /* 0x00000003ff0075a7 */ /* 0x000ee40008001104 */
[----:B---3--:R-:W-:Y:S05]  /*2750*/  @!P0 BRA `(.L_x_44) ;  /* 0x0000005400688947 */ /* 0x008fea0003800000 */
.L_x_122:
[----:B------:R-:W-:-:S04]  /*2760*/  UIADD3 UR4, UPT, UPT, UR5, 0x1, URZ ;  /* 0x0000000105047890 */ /* 0x000fc8000fffe0ff */
[----:B------:R-:W-:-:S04]  /*2770*/  UISETP.NE.AND UP0, UPT, UR4, 0x8, UPT ;  /* 0x000000080400788c */ /* 0x000fc8000bf05270 */
[----:B------:R-:W-:Y:S02]  /*2780*/  USEL UR6, URZ, 0x1, UP0 ;  /* 0x00000001ff067887 */ /* 0x000fe40008000000 */
[----:B------:R-:W-:-:S04]  /*2790*/  USEL UR4, UR4, URZ, UP0 ;  /* 0x000000ff04047287 */ /* 0x000fc80008000000 */
[----:B------:R-:W-:Y:S01]  /*27a0*/  ULEA UR5, UR4, UR7, 0x3 ;  /* 0x0000000704057291 */ /* 0x000fe2000f8e18ff */
[----:B------:R-:W-:-:S04]  /*27b0*/  LOP3.LUT R2, R12, UR6, RZ, 0x3c, !PT ;  /* 0x000000060c027c12 */ /* 0x000fc8000f8e3cff */
[----:B-1----:R-:W-:-:S04]  /*27c0*/  SHF.L.U32 R3, R2, 0x1f, RZ ;  /* 0x0000001f02037819 */ /* 0x002fc800000006ff */
[----:B------:R-:W1:Y:S02]  /*27d0*/  SYNCS.PHASECHK.TRANS64.TRYWAIT P0, [UR5], R3 ;  /* 0x00000003ff0075a7 */ /* 0x000e640008001105 */
[----:B-1----:R-:W-:Y:S05]  /*27e0*/  @!P0 BRA `(.L_x_45) ;  /* 0x00000054005c8947 */ /* 0x002fea0003800000 */
.L_x_124:
        /* <DEDUP_REMOVED lines=9> */
.L_x_126:
        /* <DEDUP_REMOVED lines=9> */
.L_x_128:
        /* <DEDUP_REMOVED lines=9> */
.L_x_130:
        /* <DEDUP_REMOVED lines=9> */
.L_x_132:
        /* <DEDUP_REMOVED lines=9> */
.L_x_134:
[----:B------:R-:W-:-:S04]  /*2ac0*/  UIADD3 UR4, UPT, UPT, UR4, 0x1, URZ ;  /* 0x0000000104047890 */ /* 0x000fc8000fffe0ff */
[----:B------:R-:W-:-:S04]  /*2ad0*/  UISETP.NE.AND UP0, UPT, UR4, 0x8, UPT ;  /* 0x000000080400788c */ /* 0x000fc8000bf05270 */
[----:B------:R-:W-:Y:S02]  /*2ae0*/  USEL UR5, URZ, 0x1, UP0 ;  /* 0x00000001ff057887 */ /* 0x000fe40008000000 */
[----:B------:R-:W-:-:S04]  /*2af0*/  USEL UR4, UR4, URZ, UP0 ;  /* 0x000000ff04047287 */ /* 0x000fc80008000000 */
[----:B------:R-:W-:Y:S01]  /*2b00*/  ULEA UR4, UR4, UR7, 0x3 ;  /* 0x0000000704047291 */ /* 0x000fe2000f8e18ff */
[----:B-1----:R-:W-:-:S04]  /*2b10*/  LOP3.LUT R3, R2, UR5, RZ, 0x3c, !PT ;  /* 0x0000000502037c12 */ /* 0x002fc8000f8e3cff */
[----:B------:R-:W-:Y:S01]  /*2b20*/  SHF.L.U32 R3, R3, 0x1f, RZ ;  /* 0x0000001f03037819 */ /* 0x000fe200000006ff */
[----:B------:R-:W-:-:S07]  /*2b30*/  IMAD.U32 R0, RZ, RZ, UR4 ;  /* 0x00000004ff007e24 */ /* 0x000fce000f8e00ff */
.L_x_51:
[----:B-1----:R1:W3:Y:S02]  /*2b40*/  SYNCS.PHASECHK.TRANS64.TRYWAIT P0, [R0+URZ], R3 ;  /* 0x00000003000075a7 */ /* 0x0022e400080011ff */
[----:B---3--:R-:W-:Y:S05]  /*2b50*/  @!P0 NANOSLEEP.SYNCS 0x989680 ;  /* 0x009896800000895d */ /* 0x008fea0003900000 */
[----:B------:R-:W3:Y:S02]  /*2b60*/  @!P0 SYNCS.PHASECHK.TRANS64 P0, [R0+URZ], R3 ;  /* 0x00000003000085a7 */ /* 0x000ee400080010ff */
[----:B--23--:R-:W-:Y:S05]  /*2b70*/  @P0 EXIT ;  /* 0x000000000000094d */ /* 0x00cfea0003800000 */
[----:B------:R-:W-:Y:S05]  /*2b80*/  BRA `(.L_x_51) ;  /* 0xfffffffc00ec7947 */ /* 0x000fea000383ffff */
.L_x_23:
[----:B------:R-:W2:Y:S02]  /*2b90*/  S2UR UR4, SR_CgaCtaId ;  /* 0x00000000000479c3 */ /* 0x000ea40000008800 */
[----:B--2---:R-:W-:-:S04]  /*2ba0*/  UISETP.NE.AND UP0, UPT, UR4, URZ, UPT ;  /* 0x000000ff0400728c */ /* 0x004fc8000bf05270 */
[----:B------:R-:W-:-:S09]  /*2bb0*/  UISETP.NE.OR UP0, UPT, UR18, 0x1, UP0 ;  /* 0x000000011200788c */ /* 0x000fd20008705670 */
[----:B------:R-:W-:Y:S05]  /*2bc0*/  BRA.U UP0, `(.L_x_52) ;  /* 0x00000005004c7547 */ /* 0x000fea000b800000 */
[----:B------:R-:W2:Y:S01]  /*2bd0*/  S2UR UR5, SR_CgaCtaId ;  /* 0x00000000000579c3 */ /* 0x000ea20000008800 */
[----:B------:R-:W-:Y:S01]  /*2be0*/  UMOV UR4, 0x400 ;  /* 0x0000040000047882 */ /* 0x000fe20000000000 */
[----:B------:R-:W-:Y:S01]  /*2bf0*/  ISETP.GE.U32.AND P2, PT, R0, 0x2, PT ;  /* 0x000000020000780c */ /* 0x000fe20003f46070 */
[----:B------:R-:W-:Y:S01]  /*2c00*/  IMAD.MOV.U32 R12, RZ, RZ, 0x1 ;  /* 0x00000001ff0c7424 */ /* 0x000fe200078e00ff */
[----:B------:R-:W-:Y:S02]  /*2c10*/  CS2R R10, SRZ ;  /* 0x00000000000a7805 */ /* 0x000fe4000001ff00 */
[----:B------:R-:W-:Y:S01]  /*2c20*/  CS2R R8, SRZ ;  /* 0x0000000000087805 */ /* 0x000fe2000001ff00 */
[----:B--2---:R-:W-:-:S03]  /*2c30*/  ULEA UR6, UR5, UR4, 0x18 ;  /* 0x0000000405067291 */ /* 0x004fc6000f8ec0ff */
[----:B------:R-:W-:-:S09]  /*2c40*/  UMOV UR5, URZ ;  /* 0x000000ff00057c82 */ /* 0x000fd20008000000 */
.L_x_56:
[----:B------:R-:W-:Y:S02]  /*2c50*/  LEA R2, R8, UR6, 0x3 ;  /* 0x0000000608027c11 */ /* 0x000fe4000f8e18ff */
[----:B------:R-:W-:-:S03]  /*2c60*/  SHF.L.U32 R5, R9, 0x1f, RZ ;  /* 0x0000001f09057819 */ /* 0x000fc600000006ff */
[----:B------:R-:W-:Y:S01]  /*2c70*/  VIADD R4, R2, 0x120 ;  /* 0x0000012002047836 */ /* 0x000fe20000000000 */
[----:B------:R-:W2:Y:S02]  /*2c80*/  SYNCS.PHASECHK.TRANS64.TRYWAIT P0, [R2+URZ+0x110], R5 ;  /* 0x00011005020075a7 */ /* 0x000ea400080011ff */
[----:B--2---:R-:W-:Y:S05]  /*2c90*/  @!P0 BRA `(.L_x_53) ;  /* 0x0000005000c08947 */ /* 0x004fea0003800000 */
.L_x_135:
[----:B------:R-:W-:Y:S01]  /*2ca0*/  ULEA UR4, UR5, UR6, 0x3 ;  /* 0x0000000605047291 */ /* 0x000fe2000f8e18ff */
[----:B------:R-:W-:Y:S02]  /*2cb0*/  PRMT R4, RZ, 0x654, R4 ;  /* 0x00000654ff047816 */ /* 0x000fe40000000004 */
[----:B--2---:R-:W-:Y:S01]  /*2cc0*/  SHF.L.U32 R5, R12, 0x1f, RZ ;  /* 0x0000001f0c057819 */ /* 0x004fe200000006ff */
[----:B------:R-:W-:Y:S01]  /*2cd0*/  UIADD3 UR7, UPT, UPT, UR4, 0xb0, URZ ;  /* 0x000000b004077890 */ /* 0x000fe2000fffe0ff */
[----:B------:R2:W-:Y:S05]  /*2ce0*/  SYNCS.ARRIVE.TRANS64.RED.A1T0 RZ, [R4+URZ], RZ ;  /* 0x000000ff04ff79a7 */ /* 0x0005ea00081004ff */
[----:B------:R-:W-:Y:S01]  /*2cf0*/  IMAD.U32 R7, RZ, RZ, UR7 ;  /* 0x00000007ff077e24 */ /* 0x000fe2000f8e00ff */
[----:B------:R-:W3:Y:S04]  /*2d00*/  SYNCS.PHASECHK.TRANS64.TRYWAIT P0, [UR4+0xc0], R5 ;  /* 0x0000c005ff0075a7 */ /* 0x000ee80008001104 */
[----:B------:R-:W-:Y:S01]  /*2d10*/  PRMT R6, R0, 0x654, R7 ;  /* 0x0000065400067816 */ /* 0x000fe20000000007 */
[----:B--2---:R-:W-:Y:S01]  /*2d20*/  @!P2 IMAD.MOV.U32 R4, RZ, RZ, 0x10 ;  /* 0x00000010ff04a424 */ /* 0x004fe200078e00ff */
[----:B---3--:R-:W-:Y:S06]  /*2d30*/  @!P0 BRA `(.L_x_54) ;  /* 0x0000005000ac8947 */ /* 0x008fec0003800000 */
.L_x_137:
[----:B------:R-:W-:Y:S01]  /*2d40*/  ULEA UR8, UR5, UR6, 0x4 ;  /* 0x0000000605087291 */ /* 0x000fe2000f8e20ff */
[----:B------:R-:W-:Y:S01]  /*2d50*/  SEL R3, R6, R3, !P2 ;  /* 0x0000000306037207 */ /* 0x000fe20005000000 */
[----:B------:R-:W-:Y:S01]  /*2d60*/  UIADD3 UR9, UPT, UPT, UR4, 0xb0, URZ ;  /* 0x000000b004097890 */ /* 0x000fe2000fffe0ff */
[----:B--2---:R-:W-:Y:S01]  /*2d70*/  LEA R2, R11, UR6, 0x3 ;  /* 0x000000060b027c11 */ /* 0x004fe2000f8e18ff */
[----:B------:R-:W-:Y:S01]  /*2d80*/  UIADD3 UR8, UPT, UPT, UR8, 0x140, URZ ;  /* 0x0000014008087890 */ /* 0x000fe2000fffe0ff */
[----:B------:R-:W-:Y:S01]  /*2d90*/  SHF.L.U32 R5, R10, 0x1f, RZ ;  /* 0x0000001f0a057819 */ /* 0x000fe200000006ff */
[----:B------:R2:W-:Y:S01]  /*2da0*/  @!P2 SYNCS.ARRIVE.TRANS64.RED RZ, [R3+URZ], R4 ;  /* 0x0000000403ffa9a7 */ /* 0x0005e200080004ff */
[----:B------:R-:W-:Y:S01]  /*2db0*/  UIADD3 UR4, UPT, UPT, UR5, 0x1, URZ ;  /* 0x0000000105047890 */ /* 0x000fe2000fffe0ff */
[----:B------:R-:W-:-:S03]  /*2dc0*/  VIADD R8, R8, 0x1 ;  /* 0x0000000108087836 */ /* 0x000fc60000000000 */
[----:B------:R-:W-:Y:S02]  /*2dd0*/  UISETP.NE.AND UP0, UPT, UR4, 0x2, UPT ;  /* 0x000000020400788c */ /* 0x000fe4000bf05270 */
[----:B------:R-:W-:Y:S06]  /*2de0*/  UGETNEXTWORKID.BROADCAST [UR8], [UR9] ;  /* 0x00000000080073ca */ /* 0x000fec0008000100 */
[----:B------:R-:W-:Y:S01]  /*2df0*/  USEL UR7, URZ, 0x1, UP0 ;  /* 0x00000001ff077887 */ /* 0x000fe20008000000 */
[----:B------:R-:W-:Y:S01]  /*2e00*/  ISETP.NE.AND P0, PT, R8, 0x2, PT ;  /* 0x000000020800780c */ /* 0x000fe20003f05270 */
[----:B------:R-:W-:Y:S01]  /*2e10*/  USEL UR5, UR4, URZ, UP0 ;  /* 0x000000ff04057287 */ /* 0x000fe20008000000 */
[----:B------:R-:W3:Y:S03]  /*2e20*/  SYNCS.PHASECHK.TRANS64.TRYWAIT P1, [R2+URZ+0xb0], R5 ;  /* 0x0000b005020075a7 */ /* 0x000ee600080211ff */
[----:B------:R-:W-:Y:S01]  /*2e30*/  LOP3.LUT R12, R12, UR7, RZ, 0x3c, !PT ;  /* 0x000000070c0c7c12 */ /* 0x000fe2000f8e3cff */
[----:B--23--:R-:W-:Y:S07]  /*2e40*/  @!P1 BRA `(.L_x_55) ;  /* 0x0000005000809947 */ /* 0x00cfee0003800000 */
.L_x_138:
[C---:B------:R-:W-:Y:S01]  /*2e50*/  LEA R4, R11.reuse, UR6, 0x4 ;  /* 0x000000060b047c11 */ /* 0x040fe2000f8e20ff */
[----:B--2---:R-:W-:Y:S01]  /*2e60*/  VIADD R2, R2, 0xc0 ;  /* 0x000000c002027836 */ /* 0x004fe20000000000 */
[----:B------:R-:W-:Y:S01]  /*2e70*/  SEL R8, R8, RZ, P0 ;  /* 0x000000ff08087207 */ /* 0x000fe20000000000 */
[----:B------:R-:W-:-:S03]  /*2e80*/  VIADD R11, R11, 0x1 ;  /* 0x000000010b0b7836 */ /* 0x000fc60000000000 */
[----:B------:R-:W2:Y:S01]  /*2e90*/  LDS.128 R4, [R4+0x140] ;  /* 0x0001400004047984 */ /* 0x000ea20000000c00 */
[----:B------:R-:W-:Y:S02]  /*2ea0*/  PRMT R2, RZ, 0x654, R2 ;  /* 0x00000654ff027816 */ /* 0x000fe40000000002 */
[C---:B------:R-:W-:Y:S01]  /*2eb0*/  ISETP.NE.AND P1, PT, R11.reuse, 0x2, PT ;  /* 0x000000020b00780c */ /* 0x040fe20003f25270 */
[----:B------:R-:W-:Y:S01]  /*2ec0*/  @!PT LDS RZ, [RZ] ;  /* 0x00000000fffff984 */ /* 0x000fe20000000800 */
[----:B------:R-:W-:Y:S01]  /*2ed0*/  @!PT LDS RZ, [RZ] ;  /* 0x00000000fffff984 */ /* 0x000fe20000000800 */
[----:B------:R-:W-:Y:S01]  /*2ee0*/  @!PT LDS RZ, [RZ] ;  /* 0x00000000fffff984 */ /* 0x000fe20000000800 */
[----:B------:R-:W-:Y:S01]  /*2ef0*/  @!PT LDS RZ, [RZ] ;  /* 0x00000000fffff984 */ /* 0x000fe20000000800 */
[----:B------:R3:W-:Y:S06]  /*2f00*/  MEMBAR.ALL.CTA ;  /* 0x0000000000007992 */ /* 0x0007ec0000008000 */
[----:B---3--:R-:W3:Y:S01]  /*2f10*/  FENCE.VIEW.ASYNC.S ;  /* 0x00000000000073c6 */ /* 0x008ee20000000000 */
[----:B------:R-:W-:Y:S01]  /*2f20*/  SEL R11, R11, RZ, P1 ;  /* 0x000000ff0b0b7207 */ /* 0x000fe20000800000 */
[----:B---3--:R3:W-:Y:S01]  /*2f30*/  SYNCS.ARRIVE.TRANS64.RED.A1T0 RZ, [R2+URZ], RZ ;  /* 0x000000ff02ff79a7 */ /* 0x0087e200081004ff */
[----:B--2---:R-:W-:-:S02]  /*2f40*/  LOP3.LUT P3, RZ, R6, 0x1, RZ, 0xc0, !PT ;  /* 0x0000000106ff7812 */ /* 0x004fc4000786c0ff */
[----:B------:R-:W-:-:S04]  /*2f50*/  SEL R5, RZ, 0x1, P1 ;  /* 0x00000001ff057807 */ /* 0x000fc80000800000 */
[----:B------:R-:W-:Y:S02]  /*2f60*/  LOP3.LUT R10, R10, R5, RZ, 0x3c, !PT ;  /* 0x000000050a0a7212 */ /* 0x000fe400078e3cff */
[----:B---3--:R-:W-:-:S04]  /*2f70*/  SEL R2, RZ, 0x1, P0 ;  /* 0x00000001ff027807 */ /* 0x008fc80000000000 */
[----:B------:R-:W-:Y:S01]  /*2f80*/  LOP3.LUT R9, R9, R2, RZ, 0x3c, !PT ;  /* 0x0000000209097212 */ /* 0x000fe200078e3cff */
[----:B------:R-:W-:Y:S06]  /*2f90*/  @P3 BRA `(.L_x_56) ;  /* 0xfffffffc002c3947 */ /* 0x000fec000383ffff */
[----:B------:R-:W-:Y:S01]  /*2fa0*/  ULEA UR4, UR5, UR6, 0x3 ;  /* 0x0000000605047291 */ /* 0x000fe2000f8e18ff */
[----:B------:R-:W-:-:S08]  /*2fb0*/  SHF.L.U32 R3, R12, 0x1f, RZ ;  /* 0x0000001f0c037819 */ /* 0x000fd000000006ff */
[----:B------:R-:W2:Y:S02]  /*2fc0*/  SYNCS.PHASECHK.TRANS64 P0, [UR4+0xc0], R3 ;  /* 0x0000c003ff0075a7 */ /* 0x000ea40008001004 */
[----:B--2---:R-:W-:Y:S05]  /*2fd0*/  @P0 BRA `(.L_x_57) ;  /* 0x0000000000080947 */ /* 0x004fea0003800000 */
[----:B------:R-:W2:Y:S02]  /*2fe0*/  SYNCS.PHASECHK.TRANS64.TRYWAIT P0, [UR4+0xc0], R3 ;  /* 0x0000c003ff0075a7 */ /* 0x000ea40008001104 */
[----:B--2---:R-:W-:Y:S05]  /*2ff0*/  @!P0 BRA `(.L_x_58) ;  /* 0x0000005000288947 */ /* 0x004fea0003800000 */
.L_x_57:
[----:B------:R-:W-:-:S04]  /*3000*/  UIADD3 UR7, UPT, UPT, UR5, 0x1, URZ ;  /* 0x0000000105077890 */ /* 0x000fc8000fffe0ff */
[----:B------:R-:W-:-:S04]  /*3010*/  UISETP.NE.AND UP0, UPT, UR7, 0x2, UPT ;  /* 0x000000020700788c */ /* 0x000fc8000bf05270 */
[----:B------:R-:W-:Y:S02]  /*3020*/  USEL UR8, URZ, 0x1, UP0 ;  /* 0x00000001ff087887 */ /* 0x000fe40008000000 */
[----:B------:R-:W-:-:S04]  /*3030*/  USEL UR7, UR7, URZ, UP0 ;  /* 0x000000ff07077287 */ /* 0x000fc80008000000 */
[----:B------:R-:W-:Y:S01]  /*3040*/  ULEA UR7, UR7, UR6, 0x3 ;  /* 0x0000000607077291 */ /* 0x000fe2000f8e18ff */
[----:B--2---:R-:W-:-:S04]  /*3050*/  LOP3.LUT R3, R12, UR8, RZ, 0x3c, !PT ;  /* 0x000000080c037c12 */ /* 0x004fc8000f8e3cff */
[----:B------:R-:W-:-:S04]  /*3060*/  SHF.L.U32 R0, R3, 0x1f, RZ ;  /* 0x0000001f03007819 */ /* 0x000fc800000006ff */
[----:B------:R-:W2:Y:S02]  /*3070*/  SYNCS.PHASECHK.TRANS64 P0, [UR7+0xc0], R0 ;  /* 0x0000c000ff0075a7 */ /* 0x000ea40008001007 */
[----:B-12---:R-:W-:Y:S05]  /*3080*/  @P0 EXIT ;  /* 0x000000000000094d */ /* 0x006fea0003800000 */
[----:B------:R-:W-:Y:S02]  /*3090*/  SHF.L.U32 R3, R3, 0x1f, RZ ;  /* 0x0000001f03037819 */ /* 0x000fe400000006ff */
[----:B------:R-:W-:-:S07]  /*30a0*/  MOV R0, UR7 ;  /* 0x0000000700007c02 */ /* 0x000fce0008000f00 */
.L_x_59:
[----:B-1----:R1:W2:Y:S02]  /*30b0*/  SYNCS.PHASECHK.TRANS64.TRYWAIT P0, [R0+URZ+0xc0], R3 ;  /* 0x0000c003000075a7 */ /* 0x0022a400080011ff */
[----:B--2---:R-:W-:Y:S05]  /*30c0*/  @!P0 NANOSLEEP.SYNCS 0x989680 ;  /* 0x009896800000895d */ /* 0x004fea0003900000 */
[----:B------:R-:W2:Y:S02]  /*30d0*/  @!P0 SYNCS.PHASECHK.TRANS64 P0, [R0+URZ+0xc0], R3 ;  /* 0x0000c003000085a7 */ /* 0x000ea400080010ff */
[----:B--2---:R-:W-:Y:S05]  /*30e0*/  @P0 EXIT ;  /* 0x000000000000094d */ /* 0x004fea0003800000 */
[----:B------:R-:W-:Y:S05]  /*30f0*/  BRA `(.L_x_59) ;  /* 0xfffffffc00ec7947 */ /* 0x000fea000383ffff */
.L_x_52:
[----:B------:R-:W-:Y:S05]  /*3100*/  BRA.U UP5, `(.L_x_60) ;  /* 0x0000000d05d87547 */ /* 0x000fea000b800000 */
[----:B------:R-:W2:Y:S01]  /*3110*/  S2UR UR7, SR_CgaCtaId ;  /* 0x00000000000779c3 */ /* 0x000ea20000008800 */
[----:B------:R-:W-:Y:S01]  /*3120*/  UMOV UR4, 0x40 ;  /* 0x0000004000047882 */ /* 0x000fe20000000000 */
[----:B------:R-:W-:Y:S01]  /*3130*/  NOP ;  /* 0x0000000000007918 */ /* 0x000fe20000000000 */
[----:B------:R-:W-:Y:S01]  /*3140*/  UMOV UR6, 0x400 ;  /* 0x0000040000067882 */ /* 0x000fe20000000000 */
[----:B--2---:R-:W-:Y:S02]  /*3150*/  ULEA UR5, UR7, UR4, 0x18 ;  /* 0x0000000407057291 */ /* 0x004fe4000f8ec0ff */
[----:B------:R-:W-:-:S07]  /*3160*/  ULEA UR6, UR7, UR6, 0x18 ;  /* 0x0000000607067291 */ /* 0x000fce000f8ec0ff */
[----:B------:R-:W2:Y:S02]  /*3170*/  LDS.U8 R0, [UR5+0x1c] ;  /* 0x00001c05ff007984 */ /* 0x000ea40008000000 */
[----:B--2---:R-:W-:-:S13]  /*3180*/  ISETP.NE.AND P0, PT, R0, RZ, PT ;  /* 0x000000ff0000720c */ /* 0x004fda0003f05270 */
[----:B------:R-:W-:Y:S05]  /*3190*/  @P0 BRA `(.L_x_61) ;  /* 0x0000000000580947 */ /* 0x000fea0003800000 */
[----:B------:R-:W-:-:S13]  /*31a0*/  ELECT P0, URZ, PT ;  /* 0x0000000000ff782f */ /* 0x000fda0003800000 */
[----:B------:R-:W-:Y:S05]  /*31b0*/  @!P0 BRA `(.L_x_62) ;  /* 0x0000000000608947 */ /* 0x000fea0003800000 */
[----:B------:R-:W-:Y:S01]  /*31c0*/  UMOV UR4, 0x10 ;  /* 0x0000001000047882 */ /* 0x000fe20000000000 */
[----:B------:R-:W-:Y:S01]  /*31d0*/  HFMA2 R0, -RZ, RZ, 0, 5.9604644775390625e-08 ;  /* 0x00000001ff007431 */ /* 0x000fe200000001ff */
[----:B------:R-:W-:-:S03]  /*31e0*/  MOV R3, 0xffff ;  /* 0x0000ffff00037802 */ /* 0x000fc60000000f00 */
[----:B------:R-:W-:Y:S04]  /*31f0*/  DEPBAR.LE SB2, 0x36 ;  /* 0x0000ad800000791a */ /* 0x000fe80000000000 */
[----:B------:R-:W2:Y:S02]  /*3200*/  UTCATOMSWS.FIND_AND_SET.ALIGN UP0, UR4, UR4 ;  /* 0x00000004000475e3 */ /* 0x000ea40008000800 */
[----:B--2---:R-:W-:Y:S01]  /*3210*/  MOV R4, UR4 ;  /* 0x0000000400047c02 */ /* 0x004fe20008000f00 */
[----:B------:R-:W-:Y:S06]  /*3220*/  BRA.U UP0, `(.L_x_63) ;  /* 0x0000000100187547 */ /* 0x000fec000b800000 */
.L_x_64:
[----:B------:R-:W-:Y:S05]  /*3230*/  NANOSLEEP 0x64 ;  /* 0x000000640000795d */ /* 0x000fea0003800000 */
[----:B------:R-:W-:-:S05]  /*3240*/  UMOV UR4, 0x10 ;  /* 0x0000001000047882 */ /* 0x000fca0000000000 */
[----:B------:R-:W-:Y:S04]  /*3250*/  DEPBAR.LE SB2, 0x36 ;  /* 0x0000ad800000791a */ /* 0x000fe80000000000 */
[----:B------:R-:W2:Y:S02]  /*3260*/  UTCATOMSWS.FIND_AND_SET.ALIGN UP0, UR4, UR4 ;  /* 0x00000004000475e3 */ /* 0x000ea40008000800 */
[----:B--2---:R-:W-:Y:S01]  /*3270*/  MOV R4, UR4 ;  /* 0x0000000400047c02 */ /* 0x004fe20008000f00 */
[----:B------:R-:W-:Y:S05]  /*3280*/  BRA.U !UP0, `(.L_x_64) ;  /* 0xfffffffd08e87547 */ /* 0x000fea000b83ffff */
.L_x_63:
[-C--:B------:R-:W-:Y:S02]  /*3290*/  SHF.L.U32 R3, R3, R4.reuse, RZ ;  /* 0x0000000403037219 */ /* 0x080fe400000006ff */
[----:B------:R-:W-:Y:S01]  /*32a0*/  SHF.L.U32 R0, R0, R4, RZ ;  /* 0x0000000400007219 */ /* 0x000fe200000006ff */
[----:B------:R-:W-:Y:S02]  /*32b0*/  IMAD.SHL.U32 R4, R4, 0x20, RZ ;  /* 0x0000002004047824 */ /* 0x000fe400078e00ff */
[----:B------:R2:W-:Y:S04]  /*32c0*/  ATOMS.OR RZ, [UR5+0x14], R3 ;  /* 0x00001403ffff798c */ /* 0x0005e8000b000005 */
[----:B------:R2:W-:Y:S04]  /*32d0*/  ATOMS.OR RZ, [UR5+0x18], R0 ;  /* 0x00001800ffff798c */ /* 0x0005e8000b000005 */
[----:B------:R2:W-:Y:S01]  /*32e0*/  STS [UR6+0x160], R4 ;  /* 0x00016004ff007988 */ /* 0x0005e20008000806 */
[----:B------:R-:W-:Y:S05]  /*32f0*/  BRA `(.L_x_62) ;  /* 0x0000000000107947 */ /* 0x000fea0003800000 */
.L_x_61:
[----:B------:R-:W-:Y:S02]  /*3300*/  MOV R0, 0xffffffff ;  /* 0xffffffff00007802 */ /* 0x000fe40000000f00 */
[----:B------:R-:W-:-:S03]  /*3310*/  MOV R4, 0x3340 ;  /* 0x0000334000047802 */ /* 0x000fc60000000f00 */
[----:B------:R2:W-:Y:S04]  /*3320*/  STS [UR6+0x160], R0 ;  /* 0x00016000ff007988 */ /* 0x0005e80008000806 */
[----:B-12--5:R-:W-:Y:S05]  /*3330*/  CALL.REL.NOINC `($__internal_1_$__cuda_sm10x_tcgen05_guardrail_trap_phase_invalid_during_alloc) ;  /* 0x0000005000e47944 */ /* 0x026fea0003c00000 */
.L_x_62:
[----:B------:R-:W-:Y:S05]  /*3340*/  WARPSYNC.ALL ;  /* 0x0000000000007948 */ /* 0x000fea0003800000 */
[----:B------:R-:W3:Y:S01]  /*3350*/  S2UR UR4, SR_CgaCtaId ;  /* 0x00000000000479c3 */ /* 0x000ee20000008800 */
[----:B------:R-:W-:Y:S01]  /*3360*/  UMOV UR26, 0x400 ;  /* 0x00000400001a7882 */ /* 0x000fe20000000000 */
[----:B------:R-:W-:-:S06]  /*3370*/  NOP ;  /* 0x0000000000007918 */ /* 0x000fcc0000000000 */
[----:B------:R-:W-:Y:S06]  /*3380*/  BAR.ARV 0x6, 0xa0 ;  /* 0x0182800000007b1d */ /* 0x000fec0000002000 */
[----:B------:R-:W4:Y:S01]  /*3390*/  LDCU UR5, c[0x0][0x38c] ;  /* 0x00007180ff0577ac */ /* 0x000f220008000800 */
[----:B------:R-:W-:Y:S01]  /*33a0*/  LOP3.LUT R2, R2, 0xffff, RZ, 0xc0, !PT ;  /* 0x0000ffff02027812 */ /* 0x000fe200078ec0ff */
[----:B------:R-:W-:Y:S01]  /*33b0*/  IMAD.MOV.U32 R11, RZ, RZ, 0x1 ;  /* 0x00000001ff0b7424 */ /* 0x000fe200078e00ff */
[----:B------:R-:W-:Y:S01]  /*33c0*/  CS2R R8, SRZ ;  /* 0x0000000000087805 */ /* 0x000fe2000001ff00 */
[----:B------:R-:W1:Y:S01]  /*33d0*/  LDCU UR7, c[0x0][0x38c] ;  /* 0x00007180ff0777ac */ /* 0x000e620008000800 */
[----:B------:R-:W-:Y:S01]  /*33e0*/  R2UR UR27, R2 ;  /* 0x00000000021b72ca */ /* 0x000fe200000e0000 */
[----:B------:R-:W-:Y:S01]  /*33f0*/  IMAD.MOV.U32 R10, RZ, RZ, RZ ;  /* 0x000000ffff0a7224 */ /* 0x000fe200078e00ff */
[----:B------:R-:W-:Y:S01]  /*3400*/  UMOV UR30, URZ ;  /* 0x000000ff001e7c82 */ /* 0x000fe20008000000 */
[----:B------:R-:W-:Y:S01]  /*3410*/  UMOV UR24, URZ ;  /* 0x000000ff00187c82 */ /* 0x000fe20008000000 */
[----:B---3--:R-:W-:Y:S01]  /*3420*/  ULEA UR26, UR4, UR26, 0x18 ;  /* 0x0000001a041a7291 */ /* 0x008fe2000f8ec0ff */
[----:B------:R-:W-:Y:S01]  /*3430*/  UMOV UR38, 0x0 ;  /* 0x0000000000267882 */ /* 0x000fe20000000000 */
[----:B------:R-:W-:-:S02]  /*3440*/  UMOV UR39, 0x4200490 ;  /* 0x0420049000277882 */ /* 0x000fc40000000000 */
[----:B------:R-:W-:Y:S02]  /*3450*/  UIADD3 UR4, UPT, UPT, UR26, 0x4400, URZ ;  /* 0x000044001a047890 */ /* 0x000fe4000fffe0ff */
[----:B------:R-:W-:Y:S02]  /*3460*/  UIADD3 UR6, UPT, UPT, UR26, 0x14400, URZ ;  /* 0x000144001a067890 */ /* 0x000fe4000fffe0ff */
[----:B----4-:R-:W-:Y:S01]  /*3470*/  UIADD3 UR5, UPT, UPT, UR5, 0x7f, URZ ;  /* 0x0000007f05057890 */ /* 0x010fe2000fffe0ff */
[----:B--2---:R-:W2:Y:S01]  /*3480*/  LDS R0, [UR26+0x160] ;  /* 0x0001601aff007984 */ /* 0x004ea20008000800 */
[----:B-1----:R-:W-:Y:S01]  /*3490*/  UMOV UR36, 0x0 ;  /* 0x0000000000247882 */ /* 0x002fe20000000000 */
[----:B------:R-:W-:Y:S01]  /*34a0*/  UMOV UR37, 0x4200490 ;  /* 0x0420049000257882 */ /* 0x000fe20000000000 */
[----:B------:R-:W-:Y:S02]  /*34b0*/  USHF.R.S32.HI UR40, URZ, 0x1f, UR5 ;  /* 0x0000001fff287899 */ /* 0x000fe40008011405 */
[----:B------:R-:W-:-:S02]  /*34c0*/  UISETP.GE.AND UP4, UPT, UR7, 0x1, UPT ;  /* 0x000000010700788c */ /* 0x000fc4000bf86270 */
[----:B------:R-:W-:Y:S02]  /*34d0*/  ULEA.HI UR40, UR40, UR5, URZ, 0x7 ;  /* 0x0000000528287291 */ /* 0x000fe4000f8f38ff */
[----:B------:R-:W-:Y:S02]  /*34e0*/  USHF.R.U32.HI UR5, URZ, 0x4, UR4 ;  /* 0x00000004ff057899 */ /* 0x000fe40008011604 */
[----:B------:R-:W-:Y:S02]  /*34f0*/  USHF.R.S32.HI UR40, URZ, 0x7, UR40 ;  /* 0x00000007ff287899 */ /* 0x000fe40008011428 */
[----:B------:R-:W-:Y:S02]  /*3500*/  USHF.R.U32.HI UR4, URZ, 0x4, UR6 ;  /* 0x00000004ff047899 */ /* 0x000fe40008011606 */
[----:B------:R-:W-:Y:S02]  /*3510*/  UISETP.LT.AND UP0, UPT, UR40, 0x1, UPT ;  /* 0x000000012800788c */ /* 0x000fe4000bf01270 */
[----:B------:R-:W-:-:S02]  /*3520*/  ULOP3.LUT UR5, UR5, 0x3fff, URZ, 0xc0, !UPT ;  /* 0x00003fff05057892 */ /* 0x000fc4000f8ec0ff */
[----:B------:R-:W-:Y:S02]  /*3530*/  ULOP3.LUT UR4, UR4, 0x3fff, URZ, 0xc0, !UPT ;  /* 0x00003fff04047892 */ /* 0x000fe4000f8ec0ff */
[----:B------:R-:W-:Y:S02]  /*3540*/  USEL UR41, UR40, 0x1, !UP0 ;  /* 0x0000000128297887 */ /* 0x000fe4000c000000 */
[----:B------:R-:W-:Y:S02]  /*3550*/  ULOP3.LUT UR28, UR5, 0x10000, URZ, 0xfc, !UPT ;  /* 0x00010000051c7892 */ /* 0x000fe4000f8efcff */
[----:B------:R-:W-:Y:S02]  /*3560*/  ULOP3.LUT UR29, UR4, 0x10000, URZ, 0xfc, !UPT ;  /* 0x00010000041d7892 */ /* 0x000fe4000f8efcff */
[----:B------:R-:W-:Y:S01]  /*3570*/  UIADD3 UR41, UPT, UPT, -UR41, URZ, URZ ;  /* 0x000000ff29297290 */ /* 0x000fe2000fffe1ff */
[----:B------:R-:W-:Y:S01]  /*3580*/  UMOV UR34, 0x0 ;  /* 0x0000000000227882 */ /* 0x000fe20000000000 */
[----:B------:R-:W-:Y:S01]  /*3590*/  UMOV UR35, 0x4200490 ;  /* 0x0420049000237882 */ /* 0x000fe20000000000 */
[----:B------:R-:W-:Y:S01]  /*35a0*/  UMOV UR32, 0x0 ;  /* 0x0000000000207882 */ /* 0x000fe20000000000 */
[----:B------:R-:W-:Y:S01]  /*35b0*/  UMOV UR33, 0x4200490 ;  /* 0x0420049000217882 */ /* 0x000fe20000000000 */
[----:B--2---:R-:W-:-:S15]  /*35c0*/  R2UR UR42, R0 ;  /* 0x00000000002a72ca */ /* 0x004fde00000e0000 */
.L_x_71:
[----:B------:R-:W-:Y:S02]  /*35d0*/  LEA R0, R10, UR26, 0x3 ;  /* 0x0000001a0a007c11 */ /* 0x000fe4000f8e18ff */
[----:B------:R-:W-:Y:S02]  /*35e0*/  SHF.L.U32 R5, R9, 0x1f, RZ ;  /* 0x0000001f09057819 */ /* 0x000fe400000006ff */
[----:B------:R-:W-:Y:S01]  /*35f0*/  PLOP3.LUT P0, PT, PT, PT, UP4, 0x80, 0x8 ;  /* 0x000000000008781c */ /* 0x000fe20003f0f048 */
[----:B------:R-:W-:Y:S01]  /*3600*/  VIADD R3, R0, 0xc0 ;  /* 0x000000c000037836 */ /* 0x000fe20000000000 */
[----:B-1----:R-:W1:Y:S02]  /*3610*/  SYNCS.PHASECHK.TRANS64.TRYWAIT P1, [R0+URZ+0xb0], R5 ;  /* 0x0000b005000075a7 */ /* 0x002e6400080211ff */
[----:B-1-3--:R-:W-:Y:S09]  /*3620*/  @!P1 BRA `(.L_x_65) ;  /* 0x0000004800b49947 */ /* 0x00aff20003800000 */
.L_x_140:
[----:B------:R-:W-:Y:S01]  /*3630*/  LEA R4, R10, UR26, 0x4 ;  /* 0x0000001a0a047c11 */ /* 0x000fe2000f8e20ff */
[----:B------:R-:W-:Y:S01]  /*3640*/  @UP4 ULEA UR4, UR24, UR26, 0x3 ;  /* 0x0000001a18044291 */ /* 0x000fe2000f8e18ff */
[----:B------:R-:W-:Y:S01]  /*3650*/  PLOP3.LUT P2, PT, PT, PT, PT, 0x80, 0x8 ;  /* 0x000000000008781c */ /* 0x000fe20003f4f070 */
[----:B------:R-:W-:Y:S01]  /*3660*/  ULEA UR31, UR30, UR26, 0x3 ;  /* 0x0000001a1e1f7291 */ /* 0x000fe2000f8e18ff */
[----:B------:R-:W-:Y:S02]  /*3670*/  PRMT R3, RZ, 0x654, R3 ;  /* 0x00000654ff037816 */ /* 0x000fe40000000003 */
[----:B-1----:R-:W1:Y:S01]  /*3680*/  LDS.128 R4, [R4+0x140] ;  /* 0x0001400004047984 */ /* 0x002e620000000c00 */
[----:B------:R-:W-:Y:S02]  /*3690*/  @P0 SHF.L.U32 R2, R8, 0x1f, RZ ;  /* 0x0000001f08020819 */ /* 0x000fe400000006ff */
[----:B------:R-:W-:Y:S01]  /*36a0*/  SHF.L.U32 R0, R11, 0x1f, RZ ;  /* 0x0000001f0b007819 */ /* 0x000fe200000006ff */
[----:B------:R-:W-:Y:S01]  /*36b0*/  @!PT LDS RZ, [RZ] ;  /* 0x00000000fffff984 */ /* 0x000fe20000000800 */
[----:B------:R-:W-:Y:S01]  /*36c0*/  @!PT LDS RZ, [RZ] ;  /* 0x00000000fffff984 */ /* 0x000fe20000000800 */
[----:B------:R-:W-:Y:S01]  /*36d0*/  @!PT LDS RZ, [RZ] ;  /* 0x00000000fffff984 */ /* 0x000fe20000000800 */
[----:B------:R-:W-:Y:S01]  /*36e0*/  @!PT LDS RZ, [RZ] ;  /* 0x00000000fffff984 */ /* 0x000fe20000000800 */
[----:B------:R2:W-:Y:S06]  /*36f0*/  MEMBAR.ALL.CTA ;  /* 0x0000000000007992 */ /* 0x0005ec0000008000 */
[----:B--2---:R-:W2:Y:S02]  /*3700*/  FENCE.VIEW.ASYNC.S ;  /* 0x00000000000073c6 */ /* 0x004ea40000000000 */
[----:B--2---:R2:W-:Y:S01]  /*3710*/  SYNCS.ARRIVE.TRANS64.RED.A1T0 RZ, [R3+URZ], RZ ;  /* 0x000000ff03ff79a7 */ /* 0x0045e200081004ff */
[----:B------:R2:W3:Y:S01]  /*3720*/  @P0 SYNCS.PHASECHK.TRANS64.TRYWAIT P2, [UR4], R2 ;  /* 0x00000002ff0005a7 */ /* 0x0004e20008041104 */
[----:B------:R-:W-:Y:S01]  /*3730*/  ULEA.HI UR4, UR30, UR30, URZ, 0x1 ;  /* 0x0000001e1e047291 */ /* 0x000fe2000f8f08ff */
[----:B-1----:R-:W-:-:S03]  /*3740*/  LOP3.LUT P1, RZ, R6, 0x1, RZ, 0xc0, !PT ;  /* 0x0000000106ff7812 */ /* 0x002fc6000782c0ff */
[----:B------:R-:W-:Y:S02]  /*3750*/  USHF.L.U32 UR11, UR4, 0x6, URZ ;  /* 0x00000006040b7899 */ /* 0x000fe400080006ff */
[----:B------:R-:W-:Y:S02]  /*3760*/  ULOP3.LUT UR4, UR4, 0xffe, URZ, 0xc0, !UPT ;  /* 0x00000ffe04047892 */ /* 0x000fe4000f8ec0ff */
[----:B------:R-:W-:Y:S02]  /*3770*/  ULOP3.LUT UR11, UR11, 0xffffff80, URZ, 0xc0, !UPT ;  /* 0xffffff800b0b7892 */ /* 0x000fe4000f8ec0ff */
[----:B------:R-:W-:Y:S02]  /*3780*/  UIADD3 UR4, UPT, UPT, -UR4, UR30, URZ ;  /* 0x0000001e04047290 */ /* 0x000fe4000fffe1ff */
[----:B------:R-:W-:Y:S01]  /*3790*/  UIADD3 UR11, UPT, UPT, UR42, UR11, URZ ;  /* 0x0000000b2a0b7290 */ /* 0x000fe2000fffe0ff */
[----:B------:R-:W1:Y:S03]  /*37a0*/  SYNCS.PHASECHK.TRANS64.TRYWAIT P0, [UR31+0xf0], R0 ;  /* 0x0000f000ff0075a7 */ /* 0x000e66000800111f */
[----:B------:R-:W-:Y:S01]  /*37b0*/  ULEA UR11, UR4, UR11, 0x14 ;  /* 0x0000000b040b7291 */ /* 0x000fe2000f8ea0ff */
[----:B-123--:R-:W-:Y:S11]  /*37c0*/  @!P0 BRA `(.L_x_66) ;  /* 0x0000004800608947 */ /* 0x00eff60003800000 */
.L_x_142:
[----:B------:R-:W-:Y:S01]  /*37d0*/  IADD3 R10, PT, PT, R10, 0x1, RZ ;  /* 0x000000010a0a7810 */ /* 0x000fe20007ffe0ff */
[----:B------:R-:W-:Y:S06]  /*37e0*/  BRA.U !UP4, `(.L_x_67) ;  /* 0x000000010cc07547 */ /* 0x000fec000b800000 */
[----:B------:R-:W-:Y:S01]  /*37f0*/  UPLOP3.LUT UP2, UPT, UPT, UPT, UPT, 0x40, 0x4 ;  /* 0x000000000004789c */ /* 0x000fe20003f4e870 */
[----:B------:R-:W-:Y:S01]  /*3800*/  UMOV UR23, UR41 ;  /* 0x0000002900177c82 */ /* 0x000fe20008000000 */
[----:B------:R-:W-:Y:S01]  /*3810*/  UMOV UR22, UR40 ;  /* 0x0000002800167c82 */ /* 0x000fe20008000000 */
[----:B------:R-:W-:-:S08]  /*3820*/  UMOV UR10, UR24 ;  /* 0x00000018000a7c82 */ /* 0x000fd00008000000 */
.L_x_70:
[----:B------:R-:W-:Y:S02]  /*3830*/  UIADD3 UR23, UPT, UPT, UR23, 0x1, URZ ;  /* 0x0000000117177890 */ /* 0x000fe4000fffe0ff */
[----:B--2---:R-:W-:Y:S02]  /*3840*/  ULEA UR5, UR10, UR26, 0x3 ;  /* 0x0000001a0a057291 */ /* 0x004fe4000f8e18ff */
[----:B------:R-:W-:Y:S01]  /*3850*/  UISETP.NE.AND UP3, UPT, UR23, URZ, UPT ;  /* 0x000000ff1700728c */ /* 0x000fe2000bf65270 */
[----:B---3--:R-:W-:Y:S10]  /*3860*/  @P2 BRA `(.L_x_68) ;  /* 0x00000000000c2947 */ /* 0x008ff40003800000 */
[----:B-1----:R-:W-:Y:S04]  /*3870*/  SHF.L.U32 R3, R8, 0x1f, RZ ;  /* 0x0000001f08037819 */ /* 0x002fe800000006ff */
[----:B------:R-:W1:Y:S02]  /*3880*/  SYNCS.PHASECHK.TRANS64.TRYWAIT P0, [UR5], R3 ;  /* 0x00000003ff0075a7 */ /* 0x000e640008001105 */
[----:B-1----:R-:W-:Y:S05]  /*3890*/  @!P0 BRA `(.L_x_69) ;  /* 0x0000004800448947 */ /* 0x002fea0003800000 */
.L_x_68:
[----:B------:R-:W-:Y:S01]  /*38a0*/  UISETP.NE.AND UP0, UPT, UR22, 0x1, UPT ;  /* 0x000000011600788c */ /* 0x000fe2000bf05270 */
[----:B------:R-:W-:Y:S01]  /*38b0*/  PLOP3.LUT P2, PT, PT, PT, PT, 0x80, 0x8 ;  /* 0x000000000008781c */ /* 0x000fe20003f4f070 */
[----:B------:R-:W-:Y:S02]  /*38c0*/  UIADD3 UR4, UPT, UPT, UR10, 0x1, URZ ;  /* 0x000000010a047890 */ /* 0x000fe4000fffe0ff */
[----:B------:R-:W-:Y:S02]  /*38d0*/  UIADD3 UR25, UPT, UPT, UR5, 0x40, URZ ;  /* 0x0000004005197890 */ /* 0x000fe4000fffe0ff */
[----:B------:R-:W-:Y:S01]  /*38e0*/  UISETP.NE.AND UP1, UPT, UR4, 0x8, UPT ;  /* 0x000000080400788c */ /* 0x000fe2000bf25270 */
[----:B------:R-:W-:Y:S01]  /*38f0*/  PLOP3.LUT P0, PT, PT, PT, UP0, 0x80, 0x8 ;  /* 0x000000000008781c */ /* 0x000fe20003f0f008 */
[----:B------:R-:W-:Y:S02]  /*3900*/  UIADD3 UR22, UPT, UPT, UR22, -0x1, URZ ;  /* 0xffffffff16167890 */ /* 0x000fe4000fffe0ff */
[----:B------:R-:W-:Y:S02]  /*3910*/  USEL UR6, URZ, 0x1, UP1 ;  /* 0x00000001ff067887 */ /* 0x000fe40008800000 */
[----:B------:R-:W-:Y:S01]  /*3920*/  USEL UR24, UR4, URZ, UP1 ;  /* 0x000000ff04187287 */ /* 0x000fe20008800000 */
[----:B------:R-:W-:Y:S01]  /*3930*/  UMOV UR7, 0x40004040 ;  /* 0x4000404000077882 */ /* 0x000fe20000000000 */
[----:B------:R-:W-:Y:S02]  /*3940*/  UMOV UR5, 0x40004040 ;  /* 0x4000404000057882 */ /* 0x000fe40000000000 */
[----:B------:R-:W-:Y:S01]  /*3950*/  @UP0 ULEA UR4, UR24, UR26, 0x3 ;  /* 0x0000001a18040291 */ /* 0x000fe2000f8e18ff */
[----:B------:R-:W-:Y:S01]  /*3960*/  LOP3.LUT R8, R8, UR6, RZ, 0x3c, !PT ;  /* 0x0000000608087c12 */ /* 0x000fe2000f8e3cff */
[----:B------:R-:W-:Y:S01]  /*3970*/  ULEA UR6, UR10, UR29, 0xa ;  /* 0x0000001d0a067291 */ /* 0x000fe2000f8e50ff */
[----:B------:R-:W-:Y:S02]  /*3980*/  UMOV UR21, 0x40004040 ;  /* 0x4000404000157882 */ /* 0x000fe40000000000 */
[----:B-1----:R-:W-:Y:S01]  /*3990*/  @P0 SHF.L.U32 R0, R8, 0x1f, RZ ;  /* 0x0000001f08000819 */ /* 0x002fe200000006ff */
[----:B------:R-:W-:Y:S02]  /*39a0*/  UIADD3 UR20, UPT, UPT, UR6, 0x2, URZ ;  /* 0x0000000206147890 */ /* 0x000fe4000fffe0ff */
[----:B------:R-:W-:Y:S01]  /*39b0*/  UIADD3 UR16, UPT, UPT, UR6, 0x4, URZ ;  /* 0x0000000406107890 */ /* 0x000fe2000fffe0ff */
[----:B------:R2:W3:Y:S01]  /*39c0*/  @P0 SYNCS.PHASECHK.TRANS64.TRYWAIT P2, [UR4], R0 ;  /* 0x00000000ff0005a7 */ /* 0x0004e20008041104 */
[----:B------:R-:W-:Y:S02]  /*39d0*/  ULEA UR4, UR10, UR28, 0x9 ;  /* 0x0000001c0a047291 */ /* 0x000fe4000f8e48ff */
[----:B------:R-:W-:Y:S02]  /*39e0*/  UIADD3 UR12, UPT, UPT, UR6, 0x6, URZ ;  /* 0x00000006060c7890 */ /* 0x000fe4000fffe0ff */
[----:B------:R-:W-:Y:S02]  /*39f0*/  UIADD3 UR18, UPT, UPT, UR4, 0x2, URZ ;  /* 0x0000000204127890 */ /* 0x000fe4000fffe0ff */
[----:B------:R-:W-:Y:S02]  /*3a00*/  UIADD3 UR14, UPT, UPT, UR4, 0x4, URZ ;  /* 0x00000004040e7890 */ /* 0x000fe4000fffe0ff */
[----:B------:R-:W-:Y:S01]  /*3a10*/  UIADD3 UR8, UPT, UPT, UR4, 0x6, URZ ;  /* 0x0000000604087890 */ /* 0x000fe2000fffe0ff */
[----:B------:R2:W-:Y:S01]  /*3a20*/  UTCQMMA gdesc[UR4], gdesc[UR6], tmem[UR11], tmem[UR38], idesc[UR39], UP2 ;  /* 0x00ff2606040075ea */ /* 0x0005e2000900030b */
[----:B------:R-:W-:Y:S01]  /*3a30*/  UPLOP3.LUT UP2, UPT, UPT, UPT, UPT, 0x80, 0x8 ;  /* 0x000000000008789c */ /* 0x000fe20003f4f070 */
[----:B------:R-:W-:Y:S01]  /*3a40*/  UMOV UR19, 0x40004040 ;  /* 0x4000404000137882 */ /* 0x000fe20000000000 */
[----:B------:R-:W-:Y:S01]  /*3a50*/  UMOV UR17, 0x40004040 ;  /* 0x4000404000117882 */ /* 0x000fe20000000000 */
[----:B------:R2:W-:Y:S01]  /*3a60*/  UTCQMMA gdesc[UR18], gdesc[UR20], tmem[UR11], tmem[UR36], idesc[UR37], UPT ;  /* 0x00ff2414120075ea */ /* 0x0005e2000b80030b */
[----:B------:R-:W-:Y:S01]  /*3a70*/  UMOV UR15, 0x40004040 ;  /* 0x40004040000f7882 */ /* 0x000fe20000000000 */
[----:B------:R-:W-:Y:S01]  /*3a80*/  UMOV UR13, 0x40004040 ;  /* 0x40004040000d7882 */ /* 0x000fe20000000000 */
[----:B------:R-:W-:Y:S01]  /*3a90*/  UMOV UR9, 0x40004040 ;  /* 0x4000404000097882 */ /* 0x000fe20000000000 */
[----:B------:R2:W-:Y:S01]  /*3aa0*/  UTCQMMA gdesc[UR14], gdesc[UR16], tmem[UR11], tmem[UR34], idesc[UR35], UPT ;  /* 0x00ff22100e0075ea */ /* 0x0005e2000b80030b */
[----:B------:R2:W-:Y:S01]  /*3ab0*/  UTCQMMA gdesc[UR8], gdesc[UR12], tmem[UR11], tmem[UR32], idesc[UR33], UPT ;  /* 0x00ff200c080075ea */ /* 0x0005e2000b80030b */
[----:B------:R2:W-:Y:S01]  /*3ac0*/  UTCBAR.MULTICAST [UR25], URZ, UR27 ;  /* 0x000000ff190073e9 */ /* 0x0005e2000800081b */
[----:B------:R-:W-:Y:S01]  /*3ad0*/  UMOV UR10, UR24 ;  /* 0x00000018000a7c82 */ /* 0x000fe20008000000 */
[----:B------:R-:W-:Y:S05]  /*3ae0*/  BRA.U UP3, `(.L_x_70) ;  /* 0xfffffffd03507547 */ /* 0x000fea000b83ffff */
.L_x_67:
[----:B--2---:R-:W-:Y:S01]  /*3af0*/  UIADD3 UR4, UPT, UPT, UR30, 0x1, URZ ;  /* 0x000000011e047890 */ /* 0x004fe2000fffe0ff */
[C---:B------:R-:W-:Y:S01]  /*3b00*/  ISETP.NE.AND P0, PT, R10.reuse, 0x2, PT ;  /* 0x000000020a00780c */ /* 0x040fe20003f05270 */
[----:B------:R-:W-:Y:S02]  /*3b10*/  UIADD3 UR5, UPT, UPT, UR31, 0xd0, URZ ;  /* 0x000000d01f057890 */ /* 0x000fe4000fffe0ff */
[----:B------:R-:W-:Y:S01]  /*3b20*/  UISETP.NE.AND UP0, UPT, UR4, 0x4, UPT ;  /* 0x000000040400788c */ /* 0x000fe2000bf05270 */
[----:B-1----:R-:W-:Y:S02]  /*3b30*/  SEL R0, RZ, 0x1, P0 ;  /* 0x00000001ff007807 */ /* 0x002fe40000000000 */
[----:B------:R-:W-:Y:S01]  /*3b40*/  SEL R10, R10, RZ, P0 ;  /* 0x000000ff0a0a7207 */ /* 0x000fe20000000000 */
[----:B------:R-:W-:Y:S01]  /*3b50*/  USEL UR6, URZ, 0x1, UP0 ;  /* 0x00000001ff067887 */ /* 0x000fe20008000000 */
[----:B------:R-:W-:Y:S01]  /*3b60*/  LOP3.LUT R9, R9, R0, RZ, 0x3c, !PT ;  /* 0x0000000009097212 */ /* 0x000fe200078e3cff */
[----:B------:R-:W-:Y:S01]  /*3b70*/  USEL UR30, UR4, URZ, UP0 ;  /* 0x000000ff041e7287 */ /* 0x000fe20008000000 */
[----:B------:R1:W-:Y:S03]  /*3b80*/  UTCBAR [UR5], URZ ;  /* 0x000000ff050073e9 */ /* 0x0003e600080000ff */
[----:B------:R-:W-:Y:S01]  /*3b90*/  LOP3.LUT R11, R11, UR6, RZ, 0x3c, !PT ;  /* 0x000000060b0b7c12 */ /* 0x000fe2000f8e3cff */
[----:B------:R-:W-:Y:S07]  /*3ba0*/  @P1 BRA `(.L_x_71) ;  /* 0xfffffff800881947 */ /* 0x000fee000383ffff */
[----:B------:R-:W2:Y:S01]  /*3bb0*/  S2UR UR8, SR_CgaCtaId ;  /* 0x00000000000879c3 */ /* 0x000ea20000008800 */
[----:B------:R-:W-:Y:S01]  /*3bc0*/  ELECT P0, URZ, PT ;  /* 0x0000000000ff782f */ /* 0x000fe20003800000 */
[----:B------:R-:W-:Y:S01]  /*3bd0*/  IMAD.MOV.U32 R0, RZ, RZ, 0x1 ;  /* 0x00000001ff007424 */ /* 0x000fe200078e00ff */
[----:B------:R-:W-:Y:S01]  /*3be0*/  UIADD3 UR26, UPT, UPT, UR26, 0xf0, URZ ;  /* 0x000000f01a1a7890 */ /* 0x000fe2000fffe0ff */
[----:B------:R-:W-:Y:S01]  /*3bf0*/  SHF.L.U32 R3, R11, 0x1f, RZ ;  /* 0x0000001f0b037819 */ /* 0x000fe200000006ff */
[----:B------:R-:W-:-:S03]  /*3c00*/  UMOV UR4, 0x40 ;  /* 0x0000004000047882 */ /* 0x000fc60000000000 */
[----:B------:R-:W-:Y:S01]  /*3c10*/  UVIRTCOUNT.DEALLOC.SMPOOL 0x80 ;  /* 0x000000800000784c */ /* 0x000fe20000000000 */
[----:B--2---:R-:W-:Y:S02]  /*3c20*/  ULEA UR8, UR8, UR4, 0x18 ;  /* 0x0000000408087291 */ /* 0x004fe4000f8ec0ff */
[----:B------:R-:W-:-:S07]  /*3c30*/  ULEA UR4, UR30, UR26, 0x3 ;  /* 0x0000001a1e047291 */ /* 0x000fce000f8e18ff */
[----:B------:R2:W-:Y:S02]  /*3c40*/  @P0 STS.U8 [UR8+0x1c], R0 ;  /* 0x00001c00ff000988 */ /* 0x0005e40008000008 */
[----:B------:R-:W4:Y:S02]  /*3c50*/  SYNCS.PHASECHK.TRANS64.TRYWAIT P0, [UR4], R3 ;  /* 0x00000003ff0075a7 */ /* 0x000f240008001104 */
[----:B--2-4-:R-:W-:Y:S05]  /*3c60*/  @!P0 BRA `(.L_x_72) ;  /* 0x0000004400688947 */ /* 0x014fea0003800000 */
.L_x_145:
[----:B------:R-:W-:-:S04]  /*3c70*/  UIADD3 UR4, UPT, UPT, UR30, 0x1, URZ ;  /* 0x000000011e047890 */ /* 0x000fc8000fffe0ff */
[----:B------:R-:W-:-:S04]  /*3c80*/  UISETP.NE.AND UP0, UPT, UR4, 0x4, UPT ;  /* 0x000000040400788c */ /* 0x000fc8000bf05270 */
[----:B------:R-:W-:Y:S02]  /*3c90*/  USEL UR6, URZ, 0x1, UP0 ;  /* 0x00000001ff067887 */ /* 0x000fe40008000000 */
[----:B------:R-:W-:-:S04]  /*3ca0*/  USEL UR4, UR4, URZ, UP0 ;  /* 0x000000ff04047287 */ /* 0x000fc80008000000 */
[----:B-1----:R-:W-:Y:S01]  /*3cb0*/  ULEA UR5, UR4, UR26, 0x3 ;  /* 0x0000001a04057291 */ /* 0x002fe2000f8e18ff */
[----:B------:R-:W-:-:S04]  /*3cc0*/  LOP3.LUT R2, R11, UR6, RZ, 0x3c, !PT ;  /* 0x000000060b027c12 */ /* 0x000fc8000f8e3cff */
[----:B--2---:R-:W-:-:S04]  /*3cd0*/  SHF.L.U32 R3, R2, 0x1f, RZ ;  /* 0x0000001f02037819 */ /* 0x004fc800000006ff */
[----:B------:R-:W1:Y:S02]  /*3ce0*/  SYNCS.PHASECHK.TRANS64.TRYWAIT P0, [UR5], R3 ;  /* 0x00000003ff0075a7 */ /* 0x000e640008001105 */
[----:B-1----:R-:W-:Y:S05]  /*3cf0*/  @!P0 BRA `(.L_x_73) ;  /* 0x00000044005c8947 */ /* 0x002fea0003800000 */
.L_x_147:
        /* <DEDUP_REMOVED lines=9> */
.L_x_149:
[----:B------:R-:W-:-:S04]  /*3d90*/  UIADD3 UR4, UPT, UPT, UR4, 0x1, URZ ;  /* 0x0000000104047890 */ /* 0x000fc8000fffe0ff */
[----:B------:R-:W-:-:S04]  /*3da0*/  UISETP.NE.AND UP0, UPT, UR4, 0x4, UPT ;  /* 0x000000040400788c */ /* 0x000fc8000bf05270 */
[----:B------:R-:W-:Y:S02]  /*3db0*/  USEL UR5, URZ, 0x1, UP0 ;  /* 0x00000001ff057887 */ /* 0x000fe40008000000 */
[----:B------:R-:W-:-:S04]  /*3dc0*/  USEL UR4, UR4, URZ, UP0 ;  /* 0x000000ff04047287 */ /* 0x000fc80008000000 */
[----:B------:R-:W-:Y:S01]  /*3dd0*/  ULEA UR4, UR4, UR26, 0x3 ;  /* 0x0000001a04047291 */ /* 0x000fe2000f8e18ff */
[----:B-1----:R-:W-:-:S04]  /*3de0*/  LOP3.LUT R3, R2, UR5, RZ, 0x3c, !PT ;  /* 0x0000000502037c12 */ /* 0x002fc8000f8e3cff */
[----:B------:R-:W-:-:S04]  /*3df0*/  SHF.L.U32 R3, R3, 0x1f, RZ ;  /* 0x0000001f03037819 */ /* 0x000fc800000006ff */
[----:B------:R-:W1:Y:S02]  /*3e00*/  SYNCS.PHASECHK.TRANS64.TRYWAIT P0, [UR4], R3 ;  /* 0x00000003ff0075a7 */ /* 0x000e640008001104 */
[----:B-1----:R-:W-:Y:S05]  /*3e10*/  @!P0 BRA `(.L_x_75) ;  /* 0x0000004400448947 */ /* 0x002fea0003800000 */
.L_x_151:
[----:B------:R-:W-:Y:S01]  /*3e20*/  NOP ;  /* 0x0000000000007918 */ /* 0x000fe20000000000 */
[----:B-1----:R-:W1:Y:S01]  /*3e30*/  LDS R0, [UR8+0x14] ;  /* 0x00001408ff007984 */ /* 0x002e620008000800 */
[----:B------:R-:W-:Y:S01]  /*3e40*/  ULOP3.LUT UR4, UR42, 0xffff, URZ, 0xc0, !UPT ;  /* 0x0000ffff2a047892 */ /* 0x000fe2000f8ec0ff */
[----:B------:R-:W-:Y:S01]  /*3e50*/  UMOV UR5, 0xffff ;  /* 0x0000ffff00057882 */ /* 0x000fe20000000000 */
[----:B------:R-:W-:Y:S02]  /*3e60*/  UMOV UR6, 0x1 ;  /* 0x0000000100067882 */ /* 0x000fe40000000000 */
[----:B------:R-:W-:-:S04]  /*3e70*/  USHF.R.U32.HI UR4, URZ, 0x5, UR4 ;  /* 0x00000005ff047899 */ /* 0x000fc80008011604 */
[----:B------:R-:W-:Y:S02]  /*3e80*/  USHF.L.U32 UR5, UR5, UR4, URZ ;  /* 0x0000000405057299 */ /* 0x000fe400080006ff */
[----:B------:R-:W-:-:S04]  /*3e90*/  USHF.L.U32 UR4, UR6, UR4, URZ ;  /* 0x0000000406047299 */ /* 0x000fc800080006ff */
[----:B-1----:R-:W-:-:S04]  /*3ea0*/  LOP3.LUT R0, R0, UR5, RZ, 0xc0, !PT ;  /* 0x0000000500007c12 */ /* 0x002fc8000f8ec0ff */
[----:B------:R-:W-:-:S13]  /*3eb0*/  ISETP.NE.AND P0, PT, R0, UR5, PT ;  /* 0x0000000500007c0c */ /* 0x000fda000bf05270 */
[----:B------:R-:W-:Y:S05]  /*3ec0*/  @P0 BRA `(.L_x_76) ;  /* 0x0000000000580947 */ /* 0x000fea0003800000 */
[----:B------:R-:W1:Y:S02]  /*3ed0*/  LDS R0, [UR8+0x18] ;  /* 0x00001808ff007984 */ /* 0x000e640008000800 */
[----:B-1----:R-:W-:-:S04]  /*3ee0*/  LOP3.LUT R0, R0, UR4, RZ, 0xc0, !PT ;  /* 0x0000000400007c12 */ /* 0x002fc8000f8ec0ff */
[----:B------:R-:W-:-:S13]  /*3ef0*/  ISETP.NE.AND P0, PT, R0, UR4, PT ;  /* 0x0000000400007c0c */ /* 0x000fda000bf05270 */
[----:B------:R-:W-:Y:S05]  /*3f00*/  @P0 BRA `(.L_x_77) ;  /* 0x00000000003c0947 */ /* 0x000fea0003800000 */
[----:B------:R-:W1:Y:S01]  /*3f10*/  S2R R2, SR_LANEID ;  /* 0x0000000000027919 */ /* 0x000e620000000000 */
[----:B------:R-:W-:Y:S01]  /*3f20*/  ULOP3.LUT UR5, URZ, UR5, URZ, 0x33, !UPT ;  /* 0x00000005ff057292 */ /* 0x000fe2000f8e33ff */
[----:B------:R-:W-:Y:S01]  /*3f30*/  LOP3.LUT R4, RZ, UR4, RZ, 0x33, !PT ;  /* 0x00000004ff047c12 */ /* 0x000fe2000f8e33ff */
[----:B------:R-:W-:Y:S02]  /*3f40*/  VOTEU.ANY UR4, UPT, PT ;  /* 0x0000000000047886 */ /* 0x000fe400038e0100 */
[----:B------:R-:W-:Y:S01]  /*3f50*/  UFLO.U32 UR4, UR4 ;  /* 0x00000004000472bd */ /* 0x000fe200080e0000 */
[----:B------:R-:W2:Y:S01]  /*3f60*/  REDUX UR6, R4 ;  /* 0x00000000040673c4 */ /* 0x000ea20000000000 */
[----:B------:R-:W-:-:S06]  /*3f70*/  IMAD.U32 R0, RZ, RZ, UR5 ;  /* 0x00000005ff007e24 */ /* 0x000fcc000f8e00ff */
[----:B------:R4:W-:Y:S01]  /*3f80*/  UTCATOMSWS.AND URZ, UR5 ;  /* 0x0000000500ff79e3 */ /* 0x0009e20008000000 */
[----:B------:R-:W3:Y:S01]  /*3f90*/  REDUX UR7, R0 ;  /* 0x00000000000773c4 */ /* 0x000ee20000000000 */
[----:B-1----:R-:W-:Y:S01]  /*3fa0*/  ISETP.EQ.U32.AND P0, PT, R2, UR4, PT ;  /* 0x0000000402007c0c */ /* 0x002fe2000bf02070 */
[----:B--2---:R-:W-:Y:S01]  /*3fb0*/  IMAD.U32 R2, RZ, RZ, UR6 ;  /* 0x00000006ff027e24 */ /* 0x004fe2000f8e00ff */
[----:B---3--:R-:W-:-:S11]  /*3fc0*/  MOV R3, UR7 ;  /* 0x0000000700037c02 */ /* 0x008fd60008000f00 */
[----:B------:R4:W-:Y:S04]  /*3fd0*/  @P0 ATOMS.AND RZ, [UR8+0x14], R3 ;  /* 0x00001403ffff098c */ /* 0x0009e8000a800008 */
[----:B------:R4:W-:Y:S01]  /*3fe0*/  @P0 ATOMS.AND RZ, [UR8+0x18], R2 ;  /* 0x00001802ffff098c */ /* 0x0009e2000a800008 */
[----:B------:R-:W-:Y:S05]  /*3ff0*/  BRA `(.L_x_78) ;  /* 0x0000000000147947 */ /* 0x000fea0003800000 */
.L_x_77:
[----:B------:R-:W-:Y:S02]  /*4000*/  MOV R2, 0x4020 ;  /* 0x0000402000027802 */ /* 0x000fe40000000f00 */
[----:B---3-5:R-:W-:Y:S05]  /*4010*/  CALL.REL.NOINC `($__internal_0_$__cuda_sm10x_tcgen05_guardrail_trap_col_being_dealloced_not_returned_by_alloc) ;  /* 0x0000004400a07944 */ /* 0x028fea0003c00000 */
[----:B------:R-:W-:Y:S05]  /*4020*/  BRA `(.L_x_78) ;  /* 0x0000000000087947 */ /* 0x000fea0003800000 */
.L_x_76:
[----:B------:R-:W-:Y:S02]  /*4030*/  MOV R2, 0x4050 ;  /* 0x0000405000027802 */ /* 0x000fe40000000f00 */
[----:B---3-5:R-:W-:Y:S05]  /*4040*/  CALL.REL.NOINC `($__internal_2_$__cuda_sm10x_tcgen05_guardrail_trap_unallocated_columns_being_dealloced) ;  /* 0x0000004400ac7944 */ /* 0x028fea0003c00000 */
.L_x_78:
[----:B------:R-:W-:Y:S01]  /*4050*/  NOP ;  /* 0x0000000000007918 */ /* 0x000fe20000000000 */
[----:B----4-:R-:W-:Y:S05]  /*4060*/  EXIT ;  /* 0x000000000000794d */ /* 0x010fea0003800000 */
.L_x_60:
[----:B------:R-:W-:-:S09]  /*4070*/  UISETP.NE.OR UP0, UPT, UR18, 0x3, !UP3 ;  /* 0x000000031200788c */ /* 0x000fd2000df05670 */
[----:B------:R-:W-:Y:S05]  /*4080*/  BRA.U UP0, `(.L_x_79) ;  /* 0x0000000d00ac7547 */ /* 0x000fea000b800000 */
[----:B------:R-:W2:Y:S01]  /*4090*/  LDCU.64 UR4, c[0x0][0x888] ;  /* 0x00011100ff0477ac */ /* 0x000ea20008000a00 */
[----:B------:R-:W3:Y:S01]  /*40a0*/  S2UR UR10, SR_CgaCtaId ;  /* 0x00000000000a79c3 */ /* 0x000ee20000008800 */
[----:B------:R-:W-:Y:S02]  /*40b0*/  HFMA2 R9, -RZ, RZ, 0, 0 ;  /* 0x00000000ff097431 */ /* 0x000fe400000001ff */
[----:B------:R-:W-:Y:S01]  /*40c0*/  IMAD.MOV.U32 R11, RZ, RZ, 0x1 ;  /* 0x00000001ff0b7424 */ /* 0x000fe200078e00ff */
[----:B------:R-:W4:Y:S01]  /*40d0*/  LDCU UR31, c[0x0][0x370] ;  /* 0x00006e00ff1f77ac */ /* 0x000f220008000800 */
[----:B------:R-:W-:Y:S01]  /*40e0*/  IMAD.MOV.U32 R10, RZ, RZ, RZ ;  /* 0x000000ffff0a7224 */ /* 0x000fe200078e00ff */
[----:B------:R-:W-:Y:S01]  /*40f0*/  MOV R3, 0x1000 ;  /* 0x0000100000037802 */ /* 0x000fe20000000f00 */
[----:B------:R-:W4:Y:S01]  /*4100*/  LDCU.128 UR32, c[0x0][0xb10] ;  /* 0x00016200ff2077ac */ /* 0x000f220008000c00 */
[----:B------:R-:W1:Y:S01]  /*4110*/  LDC.64 R12, c[0x0][0x348] ;  /* 0x0000d200ff0c7b82 */ /* 0x000e620000000a00 */
[----:B------:R-:W3:Y:S01]  /*4120*/  LDCU UR27, c[0x0][0x374] ;  /* 0x00006e80ff1b77ac */ /* 0x000ee20008000800 */
[----:B------:R-:W3:Y:S01]  /*4130*/  LDCU.64 UR28, c[0x0][0x890] ;  /* 0x00011200ff1c77ac */ /* 0x000ee20008000a00 */
[----:B------:R-:W3:Y:S01]  /*4140*/  LDCU UR15, c[0x0][0xb0c] ;  /* 0x00016180ff0f77ac */ /* 0x000ee20008000800 */
[----:B--2---:R-:W-:Y:S01]  /*4150*/  UISETP.NE.U32.AND UP0, UPT, UR4, URZ, UPT ;  /* 0x000000ff0400728c */ /* 0x004fe2000bf05070 */
[----:B------:R-:W2:Y:S01]  /*4160*/  LDCU UR43, c[0x0][0xb20] ;  /* 0x00016400ff2b77ac */ /* 0x000ea20008000800 */
[----:B------:R-:W2:Y:S01]  /*4170*/  LDCU UR4, c[0x0][0xb30] ;  /* 0x00016600ff0477ac */ /* 0x000ea20008000800 */
[----:B------:R-:W-:Y:S01]  /*4180*/  UMOV UR21, 0x400 ;  /* 0x0000040000157882 */ /* 0x000fe20000000000 */
[----:B----4-:R-:W-:-:S02]  /*4190*/  UIMAD.WIDE.U32 UR6, UR31, UR32, URZ ;  /* 0x000000201f0672a5 */ /* 0x010fc4000f8e00ff */
[----:B---3--:R-:W-:Y:S02]  /*41a0*/  UIMAD.WIDE.U32 UR8, UR27, UR35, URZ ;  /* 0x000000231b0872a5 */ /* 0x008fe4000f8e00ff */
[----:B------:R-:W-:Y:S02]  /*41b0*/  ULEA UR21, UR10, UR21, 0x18 ;  /* 0x000000150a157291 */ /* 0x000fe4000f8ec0ff */
[----:B------:R-:W-:Y:S02]  /*41c0*/  UISETP.NE.U32.AND UP6, UPT, UR28, URZ, UPT ;  /* 0x000000ff1c00728c */ /* 0x000fe4000bfc5070 */
[----:B------:R-:W-:Y:S02]  /*41d0*/  UIADD3 UR38, UPT, UPT, UR21, 0x88, URZ ;  /* 0x0000008815267890 */ /* 0x000fe4000fffe0ff */
[----:B------:R-:W-:Y:S02]  /*41e0*/  UIADD3 UR17, UPT, UPT, UR21, 0x80, URZ ;  /* 0x0000008015117890 */ /* 0x000fe4000fffe0ff */
[----:B------:R-:W-:-:S02]  /*41f0*/  UISETP.NE.AND.EX UP5, UPT, UR5, URZ, UPT, UP0 ;  /* 0x000000ff0500728c */ /* 0x000fc4000bfa5300 */
[----:B------:R-:W-:Y:S01]  /*4200*/  UISETP.NE.AND UP0, UPT, UR42, 0x1, UPT ;  /* 0x000000012a00788c */ /* 0x000fe2000bf05270 */
[----:B------:R-:W-:Y:S01]  /*4210*/  UMOV UR41, UR7 ;  /* 0x0000000700297c82 */ /* 0x000fe20008000000 */
[----:B------:R-:W-:Y:S01]  /*4220*/  UMOV UR40, UR9 ;  /* 0x0000000900287c82 */ /* 0x000fe20008000000 */
[----:B------:R-:W-:Y:S02]  /*4230*/  USEL UR37, URZ, 0x1, UP4 ;  /* 0x00000001ff257887 */ /* 0x000fe4000a000000 */
[----:B------:R-:W-:Y:S02]  /*4240*/  UISETP.NE.AND UP0, UPT, UR15, 0x1, UPT ;  /* 0x000000010f00788c */ /* 0x000fe4000bf05270 */
[----:B------:R-:W-:Y:S02]  /*4250*/  UPLOP3.LUT UP4, UPT, UPT, UPT, UPT, 0x40, 0x4 ;  /* 0x000000000004789c */ /* 0x000fe40003f8e870 */
[----:B------:R-:W-:Y:S01]  /*4260*/  UISETP.GE.AND UP2, UPT, UR42, 0x1, UPT ;  /* 0x000000012a00788c */ /* 0x000fe2000bf46270 */
[----:B------:R-:W3:Y:S01]  /*4270*/  LDCU.64 UR22, c[0x0][0xb28] ;  /* 0x00016500ff1677ac */ /* 0x000ee20008000a00 */
[----:B------:R-:W-:-:S02]  /*4280*/  UISETP.NE.AND.EX UP6, UPT, UR29, URZ, UPT, UP6 ;  /* 0x000000ff1d00728c */ /* 0x000fc4000bfc5360 */
[----:B------:R-:W-:Y:S02]  /*4290*/  UPRMT UR38, UR10, 0x654, UR38 ;  /* 0x000006540a267896 */ /* 0x000fe40008000026 */
[----:B------:R-:W-:Y:S02]  /*42a0*/  UPRMT UR39, UR10, 0x654, UR17 ;  /* 0x000006540a277896 */ /* 0x000fe40008000011 */
[----:B------:R-:W-:Y:S02]  /*42b0*/  USHF.R.U32.HI UR41, URZ, UR33, UR41 ;  /* 0x00000021ff297299 */ /* 0x000fe40008011629 */
[----:B--2---:R-:W-:Y:S02]  /*42c0*/  USHF.R.U32.HI UR40, URZ, UR43, UR40 ;  /* 0x0000002bff287299 */ /* 0x004fe40008011628 */
[----:B------:R-:W-:Y:S02]  /*42d0*/  UISETP.NE.AND UP0, UPT, UR34, 0x1, UPT ;  /* 0x000000012200788c */ /* 0x000fe4000bf05270 */
[----:B-1----:R-:W-:-:S11]  /*42e0*/  UISETP.NE.AND UP3, UPT, UR4, 0x1, UPT ;  /* 0x000000010400788c */ /* 0x002fd6000bf65270 */
.L_x_88:
[C---:B------:R-:W-:Y:S02]  /*42f0*/  LEA R8, R10.reuse, UR21, 0x3 ;  /* 0x000000150a087c11 */ /* 0x040fe4000f8e18ff */
[----:B------:R-:W-:Y:S02]  /*4300*/  SHF.L.U32 R5, R9, 0x1f, RZ ;  /* 0x0000001f09057819 */ /* 0x000fe400000006ff */
[----:B------:R-:W-:Y:S02]  /*4310*/  LEA R6, R10, UR21, 0x4 ;  /* 0x000000150a067c11 */ /* 0x000fe4000f8e20ff */
[----:B-1----:R-:W1:Y:S02]  /*4320*/  SYNCS.PHASECHK.TRANS64.TRYWAIT P0, [R8+URZ+0xb0], R5 ;  /* 0x0000b005080075a7 */ /* 0x002e6400080011ff */
[----:B-1----:R-:W-:Y:S05]  /*4330*/  @!P0 BRA `(.L_x_80) ;  /* 0x0000004000148947 */ /* 0x002fea0003800000 */
.L_x_152:
[----:B-1----:R-:W1:Y:S01]  /*4340*/  LDS.128 R4, [R6+0x140] ;  /* 0x0001400006047984 */ /* 0x002e620000000c00 */
[----:B------:R-:W-:Y:S01]  /*4350*/  UISETP.GE.AND UP0, UPT, UR42, 0x1, UPT ;  /* 0x000000012a00788c */ /* 0x000fe2000bf06270 */
[----:B------:R-:W-:Y:S01]  /*4360*/  @!PT LDS RZ, [RZ] ;  /* 0x00000000fffff984 */ /* 0x000fe20000000800 */
[----:B------:R-:W-:Y:S01]  /*4370*/  @!PT LDS RZ, [RZ] ;  /* 0x00000000fffff984 */ /* 0x000fe20000000800 */
[----:B------:R-:W-:Y:S01]  /*4380*/  @!PT LDS RZ, [RZ] ;  /* 0x00000000fffff984 */ /* 0x000fe20000000800 */
[----:B------:R-:W-:Y:S01]  /*4390*/  @!PT LDS RZ, [RZ] ;  /* 0x00000000fffff984 */ /* 0x000fe20000000800 */
[----:B------:R2:W-:Y:S06]  /*43a0*/  MEMBAR.ALL.CTA ;  /* 0x0000000000007992 */ /* 0x0005ec0000008000 */
[----:B--2---:R-:W2:Y:S01]  /*43b0*/  FENCE.VIEW.ASYNC.S ;  /* 0x00000000000073c6 */ /* 0x004ea20000000000 */
[----:B-1----:R-:W-:Y:S11]  /*43c0*/  LOP3.LUT P0, RZ, R6, 0x1, RZ, 0xc0, !PT ;  /* 0x0000000106ff7812 */ /* 0x002ff6000780c0ff */
[----:B------:R-:W-:Y:S02]  /*43d0*/  @!UPT UIADD3 URZ, UPT, UPT, URZ, URZ, URZ ;  /* 0x000000fffffff290 */ /* 0x000fe4000fffe0ff */
[----:B--2---:R-:W-:Y:S01]  /*43e0*/  VOTEU.ANY UP2, P0 ;  /* 0x0000000000ff7886 */ /* 0x004fe20000040100 */
[----:B------:R-:W-:Y:S11]  /*43f0*/  PLOP3.LUT P0, PT, PT, PT, UP2, 0x80, 0x8 ;  /* 0x000000000008781c */ /* 0x000ff60003f0f028 */
[----:B------:R-:W-:Y:S02]  /*4400*/  @!UPT UIADD3 URZ, UPT, UPT, URZ, URZ, URZ ;  /* 0x000000fffffff290 */ /* 0x000fe4000fffe0ff */
[----:B------:R-:W-:Y:S02]  /*4410*/  @P0 SHF.R.U32.HI R0, RZ, 0x10, R5 ;  /* 0x00000010ff000819 */ /* 0x000fe40000011605 */
[----:B------:R-:W-:Y:S02]  /*4420*/  @P0 MOV R2, R4 ;  /* 0x0000000400020202 */ /* 0x000fe40000000f00 */
[----:B------:R-:W-:Y:S01]  /*4430*/  @P0 R2UR UR4, R0 ;  /* 0x00000000000402ca */ /* 0x000fe200000e0000 */
[----:B------:R-:W-:Y:S01]  /*4440*/  VIADD R0, R8, 0xc0 ;  /* 0x000000c008007836 */ /* 0x000fe20000000000 */
[----:B------:R-:W-:Y:S02]  /*4450*/  @P0 LOP3.LUT R4, R5, 0xffff, RZ, 0xc0, !PT ;  /* 0x0000ffff05040812 */ /* 0x000fe400078ec0ff */
[----:B------:R-:W-:Y:S02]  /*4460*/  @P0 R2UR UR6, R2 ;  /* 0x00000000020602ca */ /* 0x000fe400000e0000 */
[----:B------:R-:W-:Y:S02]  /*4470*/  PRMT R0, RZ, 0x654, R0 ;  /* 0x00000654ff007816 */ /* 0x000fe40000000000 */
[----:B------:R-:W-:Y:S02]  /*4480*/  @P0 R2UR UR5, R4 ;  /* 0x00000000040502ca */ /* 0x000fe400000e0000 */
[----:B------:R1:W-:Y:S03]  /*4490*/  SYNCS.ARRIVE.TRANS64.RED.A1T0 RZ, [R0+URZ], RZ ;  /* 0x000000ff00ff79a7 */ /* 0x0003e600081004ff */
[----:B------:R-:W-:Y:S04]  /*44a0*/  @UP2 UMOV UR26, UR4 ;  /* 0x00000004001a2c82 */ /* 0x000fe80008000000 */
[----:B------:R-:W-:Y:S04]  /*44b0*/  @UP2 UMOV UR14, UR6 ;  /* 0x00000006000e2c82 */ /* 0x000fe80008000000 */
[----:B------:R-:W-:Y:S01]  /*44c0*/  @UP2 UMOV UR13, UR5 ;  /* 0x00000005000d2c82 */ /* 0x000fe20008000000 */
[----:B------:R-:W-:Y:S05]  /*44d0*/  BRA.U !UP0, `(.L_x_81) ;  /* 0x0000000108c07547 */ /* 0x000fea000b800000 */
[----:B------:R-:W-:Y:S02]  /*44e0*/  UIMAD.WIDE.U32 UR8, UR13, UR35, URZ ;  /* 0x000000230d0872a5 */ /* 0x000fe4000f8e00ff */
[----:B------:R-:W-:Y:S02]  /*44f0*/  UP2UR UR12, UPR, URZ, 0x4 ;  /* 0x00000004ff0c7883 */ /* 0x000fe40008000000 */
[----:B------:R-:W-:Y:S02]  /*4500*/  UISETP.NE.AND UP2, UPT, UR34, 0x1, UPT ;  /* 0x000000012200788c */ /* 0x000fe4000bf45270 */
[----:B------:R-:W-:Y:S02]  /*4510*/  UIMAD.WIDE.U32 UR10, UR14, UR32, URZ ;  /* 0x000000200e0a72a5 */ /* 0x000fe4000f8e00ff */
[----:B------:R-:W-:Y:S02]  /*4520*/  USEL UR4, UR27, UR40, !UP2 ;  /* 0x000000281b047287 */ /* 0x000fe4000d000000 */
[----:B------:R-:W-:Y:S02]  /*4530*/  UISETP.NE.AND UP0, UPT, UR15, 0x1, UPT ;  /* 0x000000010f00788c */ /* 0x000fe4000bf05270 */
[----:B------:R-:W-:Y:S02]  /*4540*/  UP2UR UR16, UPR, URZ, 0x2 ;  /* 0x00000002ff107883 */ /* 0x000fe40008000000 */
[----:B------:R-:W-:Y:S02]  /*4550*/  UISETP.NE.AND UP1, UPT, UR42, 0x1, UPT ;  /* 0x000000012a00788c */ /* 0x000fe4000bf25270 */
[----:B---3--:R-:W-:Y:S02]  /*4560*/  UIMAD.WIDE.U32 UR18, UR4, UR22, URZ ;  /* 0x00000016041272a5 */ /* 0x008fe4000f8e00ff */
[----:B------:R-:W-:Y:S01]  /*4570*/  USEL UR7, UR31, UR41, !UP0 ;  /* 0x000000291f077287 */ /* 0x000fe2000c000000 */
[----:B------:R-:W-:Y:S02]  /*4580*/  UMOV UR5, UR9 ;  /* 0x0000000900057c82 */ /* 0x000fe40008000000 */
[----:B------:R-:W-:Y:S02]  /*4590*/  USHF.R.U32.HI UR6, URZ, UR43, UR5 ;  /* 0x0000002bff067299 */ /* 0x000fe40008011605 */
[----:B------:R-:W-:Y:S02]  /*45a0*/  UIMAD.WIDE.U32 UR24, UR7, UR22, URZ ;  /* 0x00000016071872a5 */ /* 0x000fe4000f8e00ff */
[----:B------:R-:W-:Y:S02]  /*45b0*/  USEL UR6, UR13, UR6, !UP2 ;  /* 0x000000060d067287 */ /* 0x000fe4000d000000 */
[----:B------:R-:W-:Y:S01]  /*45c0*/  UISETP.NE.AND UP2, UPT, UR12, URZ, UPT ;  /* 0x000000ff0c00728c */ /* 0x000fe2000bf45270 */
[----:B------:R-:W-:Y:S01]  /*45d0*/  UMOV UR5, UR11 ;  /* 0x0000000b00057c82 */ /* 0x000fe20008000000 */
[----:B------:R-:W-:Y:S02]  /*45e0*/  UIMAD.WIDE.U32 UR10, UR6, UR22, URZ ;  /* 0x00000016060a72a5 */ /* 0x000fe4000f8e00ff */
[----:B------:R-:W-:Y:S03]  /*45f0*/  USHF.R.U32.HI UR8, URZ, UR33, UR5 ;  /* 0x00000021ff087299 */ /* 0x000fe60008011605 */
[----:B------:R-:W-:Y:S02]  /*4600*/  UMOV UR5, UR19 ;  /* 0x0000001300057c82 */ /* 0x000fe40008000000 */
[----:B------:R-:W-:Y:S03]  /*4610*/  @UP1 USHF.R.U32.HI UR4, URZ, UR23, UR5 ;  /* 0x00000017ff041299 */ /* 0x000fe60008011605 */
[----:B------:R-:W-:Y:S01]  /*4620*/  UMOV UR5, UR25 ;  /* 0x0000001900057c82 */ /* 0x000fe20008000000 */
[----:B------:R-:W-:Y:S02]  /*4630*/  UIMAD UR4, UR42, UR4, URZ ;  /* 0x000000042a0472a4 */ /* 0x000fe4000f8e02ff */
[----:B------:R-:W-:Y:S02]  /*4640*/  @UP1 USHF.R.U32.HI UR7, URZ, UR23, UR5 ;  /* 0x00000017ff071299 */ /* 0x000fe40008011605 */
[----:B------:R-:W-:Y:S02]  /*4650*/  USEL UR5, UR14, UR8, !UP0 ;  /* 0x000000080e057287 */ /* 0x000fe4000c000000 */
[----:B------:R-:W-:Y:S02]  /*4660*/  UIMAD UR8, UR42, UR7, URZ ;  /* 0x000000072a0872a4 */ /* 0x000fe4000f8e02ff */
[----:B------:R-:W-:Y:S03]  /*4670*/  UISETP.GE.AND UP0, UPT, UR6, UR4, UPT ;  /* 0x000000040600728c */ /* 0x000fe6000bf06270 */
[----:B------:R-:W-:Y:S01]  /*4680*/  UMOV UR4, UR11 ;  /* 0x0000000b00047c82 */ /* 0x000fe20008000000 */
[----:B------:R-:W-:Y:S02]  /*4690*/  UISETP.GE.OR UP0, UPT, UR5, UR8, UP0 ;  /* 0x000000080500728c */ /* 0x000fe40008706670 */
[----:B------:R-:W-:Y:S02]  /*46a0*/  USHF.R.U32.HI UR4, URZ, UR23, UR4 ;  /* 0x00000017ff047299 */ /* 0x000fe40008011604 */
[----:B------:R-:W-:Y:S02]  /*46b0*/  UIMAD.WIDE.U32 UR8, UR5, UR22, URZ ;  /* 0x00000016050872a5 */ /* 0x000fe4000f8e00ff */
[----:B------:R-:W-:Y:S04]  /*46c0*/  USEL UR10, UR6, UR4, !UP1 ;  /* 0x00000004060a7287 */ /* 0x000fe8000c800000 */
[----:B------:R-:W-:Y:S01]  /*46d0*/  UIADD3 UR11, UPT, UPT, -UR10, URZ, URZ ;  /* 0x000000ff0a0b7290 */ /* 0x000fe2000fffe1ff */
[----:B------:R-:W-:Y:S02]  /*46e0*/  @!UP0 UMOV UR4, UR9 ;  /* 0x0000000900048c82 */ /* 0x000fe40008000000 */
[----:B------:R-:W-:Y:S02]  /*46f0*/  @!UP0 USHF.R.U32.HI UR4, URZ, UR23, UR4 ;  /* 0x00000017ff048299 */ /* 0x000fe40008011604 */
[----:B------:R-:W-:Y:S02]  /*4700*/  UIMAD UR8, UR42, UR11, UR6 ;  /* 0x0000000b2a0872a4 */ /* 0x000fe4000f8e0206 */
[----:B------:R-:W-:Y:S02]  /*4710*/  @!UP0 USEL UR4, UR5, UR4, !UP1 ;  /* 0x0000000405048287 */ /* 0x000fe4000c800000 */
[----:B------:R-:W-:Y:S02]  /*4720*/  UISETP.NE.AND UP1, UPT, UR16, URZ, UPT ;  /* 0x000000ff1000728c */ /* 0x000fe4000bf25270 */
[----:B------:R-:W-:Y:S02]  /*4730*/  @!UP0 UIMAD UR8, UR7, UR8, UR4 ;  /* 0x00000008070882a4 */ /* 0x000fe4000f8e0204 */
[----:B------:R-:W-:Y:S02]  /*4740*/  @!UP0 UIADD3 UR9, UPT, UPT, UR10, -UR4, URZ ;  /* 0x800000040a098290 */ /* 0x000fe4000fffe0ff */
[----:B------:R-:W-:Y:S02]  /*4750*/  UIADD3 UR4, UPT, UPT, -UR5, URZ, URZ ;  /* 0x000000ff05047290 */ /* 0x000fe4000fffe1ff */
[----:B------:R-:W-:Y:S02]  /*4760*/  UIADD3 UR7, UPT, UPT, -UR6, URZ, URZ ;  /* 0x000000ff06077290 */ /* 0x000fe4000fffe1ff */
[----:B------:R-:W-:Y:S02]  /*4770*/  @!UP0 UIMAD UR6, UR9, UR42, UR5 ;  /* 0x0000002a090682a4 */ /* 0x000fe4000f8e0205 */
[----:B------:R-:W-:Y:S02]  /*4780*/  UIMAD UR14, UR15, UR4, UR14 ;  /* 0x000000040f0e72a4 */ /* 0x000fe4000f8e020e */
[----:B------:R-:W-:Y:S01]  /*4790*/  UIMAD UR13, UR34, UR7, UR13 ;  /* 0x00000007220d72a4 */ /* 0x000fe2000f8e020d */
[----:B------:R-:W-:Y:S02]  /*47a0*/  @!UP0 UMOV UR5, UR8 ;  /* 0x0000000800058c82 */ /* 0x000fe40008000000 */
[----:B------:R-:W-:Y:S02]  /*47b0*/  UIMAD UR14, UR5, UR15, UR14 ;  /* 0x0000000f050e72a4 */ /* 0x000fe4000f8e020e */
[----:B------:R-:W-:Y:S11]  /*47c0*/  UIMAD UR13, UR6, UR34, UR13 ;  /* 0x00000022060d72a4 */ /* 0x000ff6000f8e020d */
[----:B------:R-:W-:Y:S01]  /*47d0*/  @!UPT UIADD3 URZ, UPT, UPT, URZ, URZ, URZ ;  /* 0x000000fffffff290 */ /* 0x000fe2000fffe0ff */
.L_x_81:
[----:B------:R-:W2:Y:S01]  /*47e0*/  @!UP3 LDCU.128 UR8, c[0x0][0xb10] ;  /* 0x00016200ff08b7ac */ /* 0x000ea20008000c00 */
[----:B------:R-:W-:Y:S02]  /*47f0*/  ISETP.NE.U32.AND P0, PT, RZ, UR28, PT ;  /* 0x0000001cff007c0c */ /* 0x000fe4000bf05070 */
[----:B------:R-:W-:Y:S02]  /*4800*/  SHF.L.U32 R4, R11, 0x1f, RZ ;  /* 0x0000001f0b047819 */ /* 0x000fe400000006ff */
[----:B------:R-:W-:Y:S01]  /*4810*/  ISETP.NE.AND.EX P0, PT, RZ, UR29, PT, P0 ;  /* 0x0000001dff007c0c */ /* 0x000fe2000bf05300 */
[----:B------:R-:W4:Y:S01]  /*4820*/  @!UP3 LDCU UR5, c[0x0][0xb0c] ;  /* 0x00016180ff05b7ac */ /* 0x000f220008000800 */
[----:B------:R-:W-:Y:S02]  /*4830*/  USHF.L.U32 UR19, UR20, 0x6, URZ ;  /* 0x0000000614137899 */ /* 0x000fe400080006ff */
[----:B------:R-:W-:Y:S02]  /*4840*/  USHF.L.U32 UR18, UR30, 0x7, URZ ;  /* 0x000000071e127899 */ /* 0x000fe400080006ff */
[----:B--2---:R-:W-:Y:S07]  /*4850*/  UIMAD.WIDE.U32 UR6, UR14, UR8, URZ ;  /* 0x000000080e0672a5 */ /* 0x004fee000f8e00ff */
[----:B------:R-:W-:Y:S01]  /*4860*/  @!UP3 UMOV UR4, UR7 ;  /* 0x000000070004bc82 */ /* 0x000fe20008000000 */
[----:B----4-:R-:W-:Y:S02]  /*4870*/  @!UP3 UISETP.NE.AND UP0, UPT, UR5, 0x1, UPT ;  /* 0x000000010500b88c */ /* 0x010fe4000bf05270 */
[----:B------:R-:W-:Y:S02]  /*4880*/  @!UP3 USHF.R.U32.HI UR4, URZ, UR9, UR4 ;  /* 0x00000009ff04b299 */ /* 0x000fe40008011604 */
[----:B------:R-:W-:Y:S02]  /*4890*/  UIMAD.WIDE.U32 UR6, UR13, UR11, URZ ;  /* 0x0000000b0d0672a5 */ /* 0x000fe4000f8e00ff */
[----:B------:R-:W-:Y:S02]  /*48a0*/  @!UP3 USEL UR8, UR14, UR4, !UP0 ;  /* 0x000000040e08b287 */ /* 0x000fe4000c000000 */
[----:B------:R-:W-:Y:S03]  /*48b0*/  @!UP3 UISETP.NE.AND UP0, UPT, UR10, 0x1, UPT ;  /* 0x000000010a00b88c */ /* 0x000fe6000bf05270 */
[----:B------:R-:W-:Y:S02]  /*48c0*/  @!UP3 UMOV UR6, UR7 ;  /* 0x000000070006bc82 */ /* 0x000fe40008000000 */
[----:B------:R-:W2:Y:S02]  /*48d0*/  @!UP3 LDCU UR4, c[0x0][0xb20] ;  /* 0x00016400ff04b7ac */ /* 0x000ea40008000800 */
[----:B--2---:R-:W-:Y:S04]  /*48e0*/  @!UP3 USHF.R.U32.HI UR6, URZ, UR4, UR6 ;  /* 0x00000004ff06b299 */ /* 0x004fe80008011606 */
[----:B------:R-:W-:Y:S04]  /*48f0*/  @!UP3 USEL UR6, UR13, UR6, !UP0 ;  /* 0x000000060d06b287 */ /* 0x000fe8000c000000 */
[----:B------:R-:W-:Y:S02]  /*4900*/  @!UP3 UIADD3 UR4, UPT, UPT, -UR8, UR6, URZ ;  /* 0x000000060804b290 */ /* 0x000fe4000fffe1ff */
[----:B------:R-:W-:Y:S02]  /*4910*/  @!UP3 UIADD3 UR6, UPT, UPT, UR8, -UR6, URZ ;  /* 0x800000060806b290 */ /* 0x000fe4000fffe0ff */
[----:B------:R-:W-:Y:S02]  /*4920*/  @!UP3 UIMAD UR14, UR4, UR5, UR14 ;  /* 0x00000005040eb2a4 */ /* 0x000fe4000f8e020e */
[----:B------:R-:W-:Y:S01]  /*4930*/  @!UP3 UIMAD UR13, UR6, UR10, UR13 ;  /* 0x0000000a060db2a4 */ /* 0x000fe2000f8e020d */
[----:B------:R-:W-:Y:S11]  /*4940*/  BRA.U UP4, `(.L_x_82) ;  /* 0x0000000104107547 */ /* 0x000ff6000b800000 */
[----:B-1----:R-:W-:Y:S04]  /*4950*/  MOV R0, UR37 ;  /* 0x0000002500007c02 */ /* 0x002fe80008000f00 */
[----:B------:R-:W-:Y:S04]  /*4960*/  SHF.L.U32 R5, R0, 0x1f, RZ ;  /* 0x0000001f00057819 */ /* 0x000fe800000006ff */
[----:B------:R-:W1:Y:S02]  /*4970*/  SYNCS.PHASECHK.TRANS64.TRYWAIT P1, [UR21+0xa8], R5 ;  /* 0x0000a805ff0075a7 */ /* 0x000e640008021115 */
[----:B-1----:R-:W-:Y:S05]  /*4980*/  @!P1 BRA `(.L_x_83) ;  /* 0x0000003800949947 */ /* 0x002fea0003800000 */
.L_x_82:
[----:B------:R-:W-:Y:S05]  /*4990*/  BRA.U !UP6, `(.L_x_84) ;  /* 0x000000010e387547 */ /* 0x000fea000b800000 */
[----:B------:R-:W-:Y:S01]  /*49a0*/  UPLOP3.LUT UP1, UPT, UPT, UPT, UP5, 0x80, 0x8 ;  /* 0x000000000008789c */ /* 0x000fe20003f2f050 */
[----:B-1----:R-:W-:Y:S01]  /*49b0*/  HFMA2 R0, -RZ, RZ, 0, 5.9604644775390625e-08 ;  /* 0x00000001ff007431 */ /* 0x002fe200000001ff */
[----:B------:R-:W1:Y:S01]  /*49c0*/  LDCU.64 UR8, c[0x0][0x358] ;  /* 0x00006b00ff0877ac */ /* 0x000e620008000a00 */
[----:B------:R-:W-:Y:S03]  /*49d0*/  IMAD.MOV.U32 R84, RZ, RZ, 0x1 ;  /* 0x00000001ff547424 */ /* 0x000fe600078e00ff */
[----:B------:R-:W-:Y:S05]  /*49e0*/  PLOP3.LUT P1, PT, PT, PT, UP1, 0x80, 0x8 ;  /* 0x000000000008781c */ /* 0x000fea0003f2f018 */
[----:B------:R-:W2:Y:S01]  /*49f0*/  @UP1 LDCU.64 UR4, c[0x0][0x888] ;  /* 0x00011100ff0417ac */ /* 0x000ea20008000a00 */
[----:B------:R-:W-:Y:S07]  /*4a00*/  @UP1 UIMAD UR6, UR36, UR28, URZ ;  /* 0x0000001c240612a4 */ /* 0x000fee000f8e02ff */
[----:B------:R-:W-:Y:S01]  /*4a10*/  @!P1 PRMT R84, R0, 0x7610, R84 ;  /* 0x0000761000549816 */ /* 0x000fe20000000054 */
[----:B--2---:R-:W-:Y:S06]  /*4a20*/  @UP1 UIMAD.WIDE UR4, UR6, 0x4, UR4 ;  /* 0x00000004060418a5 */ /* 0x004fec000f8e0204 */
[----:B------:R-:W-:Y:S01]  /*4a30*/  IMAD.U32 R6, RZ, RZ, UR4 ;  /* 0x00000004ff067e24 */ /* 0x000fe2000f8e00ff */
[----:B------:R-:W-:Y:S04]  /*4a40*/  MOV R7, UR5 ;  /* 0x0000000500077c02 */ /* 0x000fe80008000f00 */
[----:B------:R-:W2:Y:S01]  /*4a50*/  @!UP1 LDCU UR4, c[0x0][0x880] ;  /* 0x00011000ff0497ac */ /* 0x000ea20008000800 */
[----:B-1---5:R4:W5:Y:S02]  /*4a60*/  @P1 LDG.E R41, desc[UR8][R6.64] ;  /* 0x0000000806291981 */ /* 0x022964000c1e1900 */
[----:B--2-4-:R-:W-:Y:S07]  /*4a70*/  @!P1 IMAD.U32 R41, RZ, RZ, UR4 ;  /* 0x00000004ff299e24 */ /* 0x014fee000f8e00ff */
.L_x_84:
[----:B-----5:R-:W-:Y:S01]  /*4a80*/  @!P0 FSETP.EQ.AND P2, PT, R41, RZ, PT ;  /* 0x000000ff2900820b */ /* 0x020fe20003f42000 */
[----:B------:R-:W-:Y:S01]  /*4a90*/  @!UPT UIADD3 URZ, UPT, UPT, URZ, URZ, URZ ;  /* 0x000000fffffff290 */ /* 0x000fe2000fffe0ff */
[----:B------:R-:W-:Y:S11]  /*4aa0*/  @!P0 BRA `(.L_x_85) ;  /* 0x0000000000148947 */ /* 0x000ff60003800000 */
[----:B------:R-:W-:Y:S02]  /*4ab0*/  LOP3.LUT P0, RZ, R84, 0xff, RZ, 0xc0, !PT ;  /* 0x000000ff54ff7812 */ /* 0x000fe4000780c0ff */
[----:B------:R-:W-:Y:S04]  /*4ac0*/  PLOP3.LUT P2, PT, PT, PT, UP1, 0x80, 0x8 ;  /* 0x000000000008781c */ /* 0x000fe80003f4f018 */
[----:B------:R-:W-:Y:S07]  /*4ad0*/  PLOP3.LUT P2, PT, P2, PT, PT, 0x8, 0x80 ;  /* 0x000000000080781c */ /* 0x000fee000174e170 */
[----:B------:R-:W-:Y:S11]  /*4ae0*/  @P0 FSETP.EQ.AND P2, PT, R41, RZ, PT ;  /* 0x000000ff2900020b */ /* 0x000ff60003f42000 */
[----:B------:R-:W-:Y:S02]  /*4af0*/  @!UPT UIADD3 URZ, UPT, UPT, URZ, URZ, URZ ;  /* 0x000000fffffff290 */ /* 0x000fe4000fffe0ff */
.L_x_85:
[----:B------:R-:W2:Y:S01]  /*4b00*/  SYNCS.PHASECHK.TRANS64.TRYWAIT P0, [UR21+0x90], R4 ;  /* 0x00009004ff0075a7 */ /* 0x000ea20008001115 */
[----:B------:R-:W-:Y:S04]  /*4b10*/  ELECT P1, URZ, PT ;  /* 0x0000000000ff782f */ /* 0x000fe80003820000 */
[----:B------:R-:W-:Y:S01]  /*4b20*/  PLOP3.LUT P1, PT, P2, P1, PT, 0xf2, 0x2f ;  /* 0x00000000002f781c */ /* 0x000fe20001723e72 */
[----:B------:R-:W-:Y:S01]  /*4b30*/  @!UPT UIADD3 URZ, UPT, UPT, URZ, URZ, URZ ;  /* 0x000000fffffff290 */ /* 0x000fe2000fffe0ff */
[----:B--2---:R-:W-:Y:S11]  /*4b40*/  @!P0 BRA `(.L_x_86) ;  /* 0x00000038003c8947 */ /* 0x004ff60003800000 */
.L_x_155:
[----:B------:R-:W-:Y:S01]  /*4b50*/  @!P1 IADD3 R2, P0, PT, R12, 0x580, RZ ;  /* 0x000005800c029810 */ /* 0x000fe20007f1e0ff */
[----:B------:R-:W-:Y:S01]  /*4b60*/  VOTEU.ALL UP0, P1 ;  /* 0x0000000000ff7886 */ /* 0x000fe20000800000 */
[----:B------:R-:W-:Y:S01]  /*4b70*/  UMOV UR6, 0x0 ;  /* 0x0000000000067882 */ /* 0x000fe20000000000 */
[----:B------:R-:W-:Y:S01]  /*4b80*/  UMOV UR7, 0x10000000 ;  /* 0x1000000000077882 */ /* 0x000fe20000000000 */
[----:B------:R-:W-:Y:S01]  /*4b90*/  @!P1 R2UR UR5, R2 ;  /* 0x00000000020592ca */ /* 0x000fe200000e0000 */
[----:B-1----:R-:W-:Y:S01]  /*4ba0*/  @!P1 IMAD.X R0, RZ, RZ, R13, P0 ;  /* 0x000000ffff009224 */ /* 0x002fe200000e060d */
[----:B------:R-:W-:Y:S01]  /*4bb0*/  @!UP0 UIADD3 UR16, UPT, UPT, UR21, 0x200, URZ ;  /* 0x0000020015108890 */ /* 0x000fe2000fffe0ff */
[----:B------:R-:W-:Y:S01]  /*4bc0*/  VIADD R10, R10, 0x1 ;  /* 0x000000010a0a7836 */ /* 0x000fe20000000000 */
[----:B------:R-:W-:Y:S01]  /*4bd0*/  VOTEU.ALL UP0, P1 ;  /* 0x0000000000ff7886 */ /* 0x000fe20000800000 */
[----:B------:R-:W-:Y:S01]  /*4be0*/  UMOV UR20, UR36 ;  /* 0x0000002400147c82 */ /* 0x000fe20008000000 */
[----:B------:R-:W-:Y:S01]  /*4bf0*/  @!P1 R2UR UR4, R0 ;  /* 0x00000000000492ca */ /* 0x000fe200000e0000 */
[----:B------:R-:W-:Y:S06]  /*4c00*/  @!P1 IMAD.MOV.U32 R0, RZ, RZ, 0x1000 ;  /* 0x00001000ff009424 */ /* 0x000fec00078e00ff */
[----:B------:R-:W-:Y:S06]  /*4c10*/  IMAD.U32 R6, RZ, RZ, UR5 ;  /* 0x00000005ff067e24 */ /* 0x000fec000f8e00ff */
[----:B------:R-:W-:Y:S01]  /*4c20*/  IMAD.U32 R7, RZ, RZ, UR4 ;  /* 0x00000004ff077e24 */ /* 0x000fe2000f8e00ff */
[----:B------:R-:W-:Y:S04]  /*4c30*/  @!P1 R2UR UR4, R6 ;  /* 0x00000000060492ca */ /* 0x000fe800000e0000 */
[----:B------:R-:W-:Y:S11]  /*4c40*/  @!P1 R2UR UR5, R7 ;  /* 0x00000000070592ca */ /* 0x000ff600000e0000 */
[----:B------:R-:W-:Y:S02]  /*4c50*/  @!UPT UIADD3 URZ, UPT, UPT, URZ, URZ, URZ ;  /* 0x000000fffffff290 */ /* 0x000fe4000fffe0ff */
[----:B------:R1:W-:Y:S01]  /*4c60*/  @!UP0 UTMALDG.3D [UR16], [UR4], desc[UR6] ;  /* 0x00000610040085b4 */ /* 0x0003e20008011000 */
[----:B------:R1:W-:Y:S01]  /*4c70*/  @!P1 SYNCS.ARRIVE.TRANS64.RED.A0TR RZ, [UR21+0x80], R0 ;  /* 0x00008000ffff99a7 */ /* 0x0003e20008300415 */
[----:B------:R-:W-:Y:S01]  /*4c80*/  SYNCS.ARRIVE.TRANS64.RED.A1T0 RZ, [UR39], RZ ;  /* 0x000000ffffff79a7 */ /* 0x000fe20008100427 */
[----:B------:R-:W2:Y:S02]  /*4c90*/  SYNCS.PHASECHK.TRANS64.TRYWAIT P0, [UR21+0x98], R4 ;  /* 0x00009804ff0075a7 */ /* 0x000ea40008001115 */
[----:B-12---:R-:W-:Y:S05]  /*4ca0*/  @!P0 BRA `(.L_x_87) ;  /* 0x0000003400fc8947 */ /* 0x006fea0003800000 */
.L_x_157:
[----:B------:R-:W-:Y:S01]  /*4cb0*/  @!P1 IADD3 R2, P0, PT, R12, 0x580, RZ ;  /* 0x000005800c029810 */ /* 0x000fe20007f1e0ff */
[----:B------:R-:W-:Y:S01]  /*4cc0*/  VOTEU.ALL UP0, P1 ;  /* 0x0000000000ff7886 */ /* 0x000fe20000800000 */
[----:B------:R-:W-:Y:S01]  /*4cd0*/  UMOV UR6, 0x0 ;  /* 0x0000000000067882 */ /* 0x000fe20000000000 */
[----:B------:R-:W-:Y:S01]  /*4ce0*/  UMOV UR7, 0x10000000 ;  /* 0x1000000000077882 */ /* 0x000fe20000000000 */
[----:B------:R-:W-:Y:S01]  /*4cf0*/  @!P1 R2UR UR5, R2 ;  /* 0x00000000020592ca */ /* 0x000fe200000e0000 */
[----:B------:R-:W-:Y:S01]  /*4d00*/  @!P1 IMAD.X R0, RZ, RZ, R13, P0 ;  /* 0x000000ffff009224 */ /* 0x000fe200000e060d */
[----:B------:R-:W-:Y:S01]  /*4d10*/  @!UP0 UIADD3 UR10, UPT, UPT, UR18, 0x40, URZ ;  /* 0x00000040120a8890 */ /* 0x000fe2000fffe0ff */
[----:B------:R-:W-:Y:S01]  /*4d20*/  ISETP.NE.AND P0, PT, R10, 0x2, PT ;  /* 0x000000020a00780c */ /* 0x000fe20003f05270 */
[----:B------:R-:W-:Y:S01]  /*4d30*/  @!UP0 UIADD3 UR8, UPT, UPT, UR21, 0x1200, URZ ;  /* 0x0000120015088890 */ /* 0x000fe2000fffe0ff */
[----:B------:R-:W-:Y:S01]  /*4d40*/  LOP3.LUT R11, R11, 0x1, RZ, 0x3c, !PT ;  /* 0x000000010b0b7812 */ /* 0x000fe200078e3cff */
[----:B------:R-:W-:Y:S01]  /*4d50*/  @!UP0 UIADD3 UR9, UPT, UPT, UR21, 0x88, URZ ;  /* 0x0000008815098890 */ /* 0x000fe2000fffe0ff */
[----:B------:R-:W-:Y:S01]  /*4d60*/  @!P1 R2UR UR4, R0 ;  /* 0x00000000000492ca */ /* 0x000fe200000e0000 */
[----:B------:R-:W-:Y:S01]  /*4d70*/  VOTEU.ALL UP0, P1 ;  /* 0x0000000000ff7886 */ /* 0x000fe20000800000 */
[----:B------:R-:W-:Y:S01]  /*4d80*/  UMOV UR11, UR19 ;  /* 0x00000013000b7c82 */ /* 0x000fe20008000000 */
[----:B------:R-:W-:Y:S01]  /*4d90*/  UMOV UR12, UR36 ;  /* 0x00000024000c7c82 */ /* 0x000fe20008000000 */
[----:B------:R-:W-:Y:S01]  /*4da0*/  SEL R0, RZ, 0x1, P0 ;  /* 0x00000001ff007807 */ /* 0x000fe20000000000 */
[----:B------:R-:W-:Y:S01]  /*4db0*/  UIADD3 UR30, UPT, UPT, UR13, UR59, URZ ;  /* 0x0000003b0d1e7290 */ /* 0x000fe2000fffe0ff */
[----:B-1----:R-:W-:Y:S01]  /*4dc0*/  IMAD.U32 R4, RZ, RZ, UR5 ;  /* 0x00000005ff047e24 */ /* 0x002fe2000f8e00ff */
[----:B------:R-:W-:Y:S01]  /*4dd0*/  SEL R10, R10, RZ, P0 ;  /* 0x000000ff0a0a7207 */ /* 0x000fe20000000000 */
[----:B------:R-:W-:Y:S01]  /*4de0*/  UIADD3 UR20, UPT, UPT, UR14, UR62, URZ ;  /* 0x0000003e0e147290 */ /* 0x000fe2000fffe0ff */
[----:B------:R-:W-:Y:S01]  /*4df0*/  LOP3.LUT R9, R9, R0, RZ, 0x3c, !PT ;  /* 0x0000000009097212 */ /* 0x000fe200078e3cff */
[----:B------:R-:W-:Y:S01]  /*4e00*/  UMOV UR36, UR26 ;  /* 0x0000001a00247c82 */ /* 0x000fe20008000000 */
[----:B------:R-:W-:Y:S02]  /*4e10*/  UPLOP3.LUT UP4, UPT, UPT, UPT, UPT, 0x80, 0x8 ;  /* 0x000000000008789c */ /* 0x000fe40003f8f070 */
[----:B------:R-:W-:Y:S01]  /*4e20*/  IMAD.U32 R5, RZ, RZ, UR4 ;  /* 0x00000004ff057e24 */ /* 0x000fe2000f8e00ff */
[----:B------:R-:W-:Y:S04]  /*4e30*/  @!P1 R2UR UR4, R4 ;  /* 0x00000000040492ca */ /* 0x000fe800000e0000 */
[----:B------:R-:W-:Y:S11]  /*4e40*/  @!P1 R2UR UR5, R5 ;  /* 0x00000000050592ca */ /* 0x000ff600000e0000 */
[----:B------:R-:W-:Y:S02]  /*4e50*/  @!UPT UIADD3 URZ, UPT, UPT, URZ, URZ, URZ ;  /* 0x000000fffffff290 */ /* 0x000fe4000fffe0ff */
[----:B------:R1:W-:Y:S01]  /*4e60*/  @!UP0 UTMALDG.3D [UR8], [UR4], desc[UR6] ;  /* 0x00000608040085b4 */ /* 0x0003e20008011000 */
[----:B------:R1:W-:Y:S01]  /*4e70*/  @!P1 SYNCS.ARRIVE.TRANS64.RED.A0TR RZ, [UR21+0x88], R3 ;  /* 0x00008803ffff99a7 */ /* 0x0003e20008300415 */
[----:B------:R-:W-:Y:S01]  /*4e80*/  SYNCS.ARRIVE.TRANS64.RED.A1T0 RZ, [UR38], RZ ;  /* 0x000000ffffff79a7 */ /* 0x000fe20008100426 */
[----:B------:R-:W-:Y:S05]  /*4e90*/  BRA.U UP2, `(.L_x_88) ;  /* 0xfffffff502147547 */ /* 0x000fea000b83ffff */
[----:B-1----:R-:W-:-:S04]  /*4ea0*/  SHF.L.U32 R3, R11, 0x1f, RZ ;  /* 0x0000001f0b037819 */ /* 0x002fc800000006ff */
[----:B------:R-:W1:Y:S02]  /*4eb0*/  SYNCS.PHASECHK.TRANS64.TRYWAIT P0, [UR21+0x90], R3 ;  /* 0x00009003ff0075a7 */ /* 0x000e640008001115 */
[----:B-1----:R-:W-:Y:S05]  /*4ec0*/  @!P0 BRA `(.L_x_89) ;  /* 0x00000034008c8947 */ /* 0x002fea0003800000 */
.L_x_159:
[----:B-1----:R-:W-:-:S07]  /*4ed0*/  MOV R0, UR21 ;  /* 0x0000001500007c02 */ /* 0x002fce0008000f00 */
.L_x_90:
[----:B-1----:R-:W-:-:S04]  /*4ee0*/  SHF.L.U32 R3, R11, 0x1f, RZ ;  /* 0x0000001f0b037819 */ /* 0x002fc800000006ff */
[----:B------:R1:W2:Y:S03]  /*4ef0*/  SYNCS.PHASECHK.TRANS64.TRYWAIT P0, [R0+URZ+0x98], R3 ;  /* 0x00009803000075a7 */ /* 0x0002a600080011ff */
[----:B--2---:R-:W-:Y:S05]  /*4f00*/  @!P0 NANOSLEEP.SYNCS 0x989680 ;  /* 0x009896800000895d */ /* 0x004fea0003900000 */
[----:B------:R-:W2:Y:S02]  /*4f10*/  @!P0 SYNCS.PHASECHK.TRANS64 P0, [R0+URZ+0x98], R3 ;  /* 0x00009803000085a7 */ /* 0x000ea400080010ff */
[----:B--23--:R-:W-:Y:S05]  /*4f20*/  @P0 EXIT ;  /* 0x000000000000094d */ /* 0x00cfea0003800000 */
[----:B------:R-:W-:Y:S05]  /*4f30*/  BRA `(.L_x_90) ;  /* 0xfffffffc00e87947 */ /* 0x000fea000383ffff */
.L_x_79:
[----:B------:R-:W-:-:S06]  /*4f40*/  UISETP.GE.AND UP0, UPT, UR18, 0x4, UPT ;  /* 0x000000041200788c */ /* 0x000fcc000bf06270 */
[----:B------:R-:W-:-:S13]  /*4f50*/  PLOP3.LUT P0, PT, PT, PT, UP0, 0x80, 0x8 ;  /* 0x000000000008781c */ /* 0x000fda0003f0f008 */
[----:B-1----:R-:W-:Y:S05]  /*4f60*/  @!P0 EXIT ;  /* 0x000000000000894d */ /* 0x002fea0003800000 */
[----:B------:R-:W1:Y:S08]  /*4f70*/  S2UR UR4, SR_CgaCtaId ;  /* 0x00000000000479c3 */ /* 0x000e700000008800 */
[----:B------:R-:W-:Y:S01]  /*4f80*/  BAR.SYNC.DEFER_BLOCKING 0x6, 0xa0 ;  /* 0x0182800000007b1d */ /* 0x000fe20000010000 */
[C---:B------:R-:W-:Y:S01]  /*4f90*/  IMAD.SHL.U32 R7, R93.reuse, 0x40, RZ ;  /* 0x000000405d077824 */ /* 0x040fe200078e00ff */
[C---:B------:R-:W-:Y:S01]  /*4fa0*/  LOP3.LUT R95, R93.reuse, 0x60, RZ, 0xc0, !PT ;  /* 0x000000605d5f7812 */ /* 0x040fe200078ec0ff */
[----:B------:R-:W-:-:S02]  /*4fb0*/  IMAD.SHL.U32 R4, R93, 0x20, RZ ;  /* 0x000000205d047824 */ /* 0x000fc400078e00ff */
[----:B------:R-:W-:Y:S02]  /*4fc0*/  HFMA2 R36, -RZ, RZ, 0, 0 ;  /* 0x00000000ff247431 */ /* 0x000fe400000001ff */
[----:B------:R-:W-:Y:S01]  /*4fd0*/  IMAD.SHL.U32 R6, R93, 0x2, RZ ;  /* 0x000000025d067824 */ /* 0x000fe200078e00ff */
[----:B------:R-:W-:Y:S01]  /*4fe0*/  UMOV UR44, 0x400 ;  /* 0x00000400002c7882 */ /* 0x000fe20000000000 */
[----:B------:R-:W2:Y:S01]  /*4ff0*/  LDC.64 R82, c[0x0][0x8b0] ;  /* 0x00022c00ff527b82 */ /* 0x000ea20000000a00 */
[----:B------:R-:W-:Y:S01]  /*5000*/  LOP3.LUT R5, R7, 0x180, RZ, 0xc0, !PT ;  /* 0x0000018007057812 */ /* 0x000fe200078ec0ff */
[----:B------:R-:W-:Y:S01]  /*5010*/  IMAD.U32 R37, R93, 0x10000, RZ ;  /* 0x000100005d257824 */ /* 0x000fe200078e00ff */
[----:B------:R-:W-:Y:S01]  /*5020*/  LOP3.LUT R4, R4, 0xc00, RZ, 0xc0, !PT ;  /* 0x00000c0004047812 */ /* 0x000fe200078ec0ff */
[----:B------:R-:W-:Y:S01]  /*5030*/  IMAD.MOV.U32 R92, RZ, RZ, RZ ;  /* 0x000000ffff5c7224 */ /* 0x000fe200078e00ff */
[----:B------:R-:W-:Y:S01]  /*5040*/  LOP3.LUT R6, R5, 0x20, R6, 0xf8, !PT ;  /* 0x0000002005067812 */ /* 0x000fe200078ef806 */
[----:B------:R-:W-:Y:S01]  /*5050*/  IMAD.SHL.U32 R5, R93, 0x8, RZ ;  /* 0x000000085d057824 */ /* 0x000fe200078e00ff */
[----:B------:R-:W-:Y:S01]  /*5060*/  LOP3.LUT R4, R4, 0x40, R7, 0xf8, !PT ;  /* 0x0000004004047812 */ /* 0x000fe200078ef807 */
[----:B------:R-:W3:Y:S01]  /*5070*/  LDC.64 R80, c[0x0][0x8a8] ;  /* 0x00022a00ff507b82 */ /* 0x000ee20000000a00 */
[----:B------:R-:W-:Y:S01]  /*5080*/  LOP3.LUT R37, R37, 0x600000, RZ, 0xc0, !PT ;  /* 0x0060000025257812 */ /* 0x000fe200078ec0ff */
[----:B------:R-:W-:Y:S01]  /*5090*/  IMAD.MOV.U32 R87, RZ, RZ, RZ ;  /* 0x000000ffff577224 */ /* 0x000fe200078e00ff */
[----:B------:R-:W-:-:S02]  /*50a0*/  LOP3.LUT R5, R6, 0x30, R5, 0x78, !PT ;  /* 0x0000003006057812 */ /* 0x000fc400078e7805 */
[----:B------:R-:W-:Y:S02]  /*50b0*/  CS2R R90, SRZ ;  /* 0x00000000005a7805 */ /* 0x000fe4000001ff00 */
[----:B------:R-:W-:Y:S01]  /*50c0*/  LOP3.LUT R4, R4, 0x200, R7, 0xf8, !PT ;  /* 0x0000020004047812 */ /* 0x000fe200078ef807 */
[----:B------:R-:W-:Y:S01]  /*50d0*/  IMAD.MOV.U32 R89, RZ, RZ, RZ ;  /* 0x000000ffff597224 */ /* 0x000fe200078e00ff */
[----:B------:R-:W-:Y:S01]  /*50e0*/  LOP3.LUT R93, R93, 0x2, RZ, 0xc0, !PT ;  /* 0x000000025d5d7812 */ /* 0x000fe200078ec0ff */
[----:B-1----:R-:W-:Y:S01]  /*50f0*/  ULEA UR44, UR4, UR44, 0x18 ;  /* 0x0000002c042c7291 */ /* 0x002fe2000f8ec0ff */
[----:B------:R-:W-:Y:S01]  /*5100*/  LOP3.LUT R71, R4, R5, RZ, 0xfc, !PT ;  /* 0x0000000504477212 */ /* 0x000fe200078efcff */
[----:B------:R-:W1:Y:S01]  /*5110*/  LDCU UR57, c[0x0][0x370] ;  /* 0x00006e00ff3977ac */ /* 0x000e620008000800 */
[----:B------:R-:W-:Y:S01]  /*5120*/  IADD3 R88, PT, PT, -R93, RZ, RZ ;  /* 0x000000ff5d587210 */ /* 0x000fe20007ffe1ff */
[----:B------:R-:W-:Y:S01]  /*5130*/  UIADD3 UR4, UPT, UPT, UR44, 0x2200, URZ ;  /* 0x000022002c047890 */ /* 0x000fe2000fffe0ff */
[----:B------:R-:W4:Y:S04]  /*5140*/  LDCU UR43, c[0x0][0xb0c] ;  /* 0x00016180ff2b77ac */ /* 0x000f280008000800 */
[----:B------:R-:W1:Y:S01]  /*5150*/  LDS R0, [UR44+0x160] ;  /* 0x0001602cff007984 */ /* 0x000e620008000800 */
[----:B------:R-:W-:Y:S01]  /*5160*/  IMAD.U32 R94, RZ, RZ, UR4 ;  /* 0x00000004ff5e7e24 */ /* 0x000fe2000f8e00ff */
[----:B------:R-:W1:Y:S01]  /*5170*/  LDCU UR39, c[0x0][0xb30] ;  /* 0x00016600ff2777ac */ /* 0x000e620008000800 */
[----:B------:R-:W1:Y:S01]  /*5180*/  LDCU.64 UR46, c[0x0][0x888] ;  /* 0x00011100ff2e77ac */ /* 0x000e620008000a00 */
[----:B------:R-:W1:Y:S01]  /*5190*/  LDCU.64 UR40, c[0x0][0xb28] ;  /* 0x00016500ff2877ac */ /* 0x000e620008000a00 */
[----:B------:R-:W1:Y:S01]  /*51a0*/  LDCU.64 UR60, c[0x0][0x890] ;  /* 0x00011200ff3c77ac */ /* 0x000e620008000a00 */
[----:B------:R-:W1:Y:S01]  /*51b0*/  LDCU.128 UR52, c[0x0][0xb10] ;  /* 0x00016200ff3477ac */ /* 0x000e620008000c00 */
[----:B------:R-:W1:Y:S01]  /*51c0*/  LDCU UR56, c[0x0][0x374] ;  /* 0x00006e80ff3877ac */ /* 0x000e620008000800 */
[----:B------:R-:W-:Y:S01]  /*51d0*/  UIADD3 UR63, UPT, UPT, UR44, 0x200, URZ ;  /* 0x000002002c3f7890 */ /* 0x000fe2000fffe0ff */
[----:B-1234-:R-:W-:-:S11]  /*51e0*/  IMAD.IADD R37, R0, 0x1, R37 ;  /* 0x0000000100257824 */ /* 0x01efd600078e0225 */
.L_x_116:
[----:B------:R-:W-:Y:S02]  /*51f0*/  LEA R3, R87, UR44, 0x3 ;  /* 0x0000002c57037c11 */ /* 0x000fe4000f8e18ff */
[----:B------:R-:W-:Y:S02]  /*5200*/  SHF.L.U32 R0, R91, 0x1f, RZ ;  /* 0x0000001f5b007819 */ /* 0x000fe400000006ff */
[----:B------:R-:W-:Y:S02]  /*5210*/  LEA R5, R87, UR44, 0x4 ;  /* 0x0000002c57057c11 */ /* 0x000fe4000f8e20ff */
[----:B-1----:R-:W1:Y:S02]  /*5220*/  SYNCS.PHASECHK.TRANS64.TRYWAIT P0, [R3+URZ+0xb0], R0 ;  /* 0x0000b000030075a7 */ /* 0x002e6400080011ff */
[----:B-1----:R-:W-:Y:S05]  /*5230*/  @!P0 BRA `(.L_x_91) ;  /* 0x0000003000c88947 */ /* 0x002fea0003800000 */
.L_x_160:
[----:B------:R-:W2:Y:S01]  /*5240*/  LDS.128 R4, [R5+0x140] ;  /* 0x0001400005047984 */ /* 0x000ea20000000c00 */
[----:B------:R-:W-:Y:S01]  /*5250*/  UISETP.GE.AND UP0, UPT, UR42, 0x1, UPT ;  /* 0x000000012a00788c */ /* 0x000fe2000bf06270 */
[----:B------:R-:W-:Y:S01]  /*5260*/  @!PT LDS RZ, [RZ] ;  /* 0x00000000fffff984 */ /* 0x000fe20000000800 */
[----:B------:R-:W-:Y:S01]  /*5270*/  @!PT LDS RZ, [RZ] ;  /* 0x00000000fffff984 */ /* 0x000fe20000000800 */
[----:B------:R-:W-:Y:S01]  /*5280*/  @!PT LDS RZ, [RZ] ;  /* 0x00000000fffff984 */ /* 0x000fe20000000800 */
[----:B------:R-:W-:Y:S01]  /*5290*/  @!PT LDS RZ, [RZ] ;  /* 0x00000000fffff984 */ /* 0x000fe20000000800 */
[----:B------:R3:W-:Y:S06]  /*52a0*/  MEMBAR.ALL.CTA ;  /* 0x0000000000007992 */ /* 0x0007ec0000008000 */
[----:B---3--:R-:W3:Y:S01]  /*52b0*/  FENCE.VIEW.ASYNC.S ;  /* 0x00000000000073c6 */ /* 0x008ee20000000000 */
[----:B--2---:R-:W-:Y:S11]  /*52c0*/  LOP3.LUT P0, RZ, R6, 0x1, RZ, 0xc0, !PT ;  /* 0x0000000106ff7812 */ /* 0x004ff6000780c0ff */
[----:B------:R-:W-:Y:S02]  /*52d0*/  @!UPT UIADD3 URZ, UPT, UPT, URZ, URZ, URZ ;  /* 0x000000fffffff290 */ /* 0x000fe4000fffe0ff */
[----:B---3--:R-:W-:Y:S01]  /*52e0*/  VOTEU.ANY UP1, P0 ;  /* 0x0000000000ff7886 */ /* 0x008fe20000020100 */
[----:B------:R-:W-:Y:S01]  /*52f0*/  PLOP3.LUT P0, PT, PT, PT, UP1, 0x80, 0x8 ;  /* 0x000000000008781c */ /* 0x000fe20003f0f018 */
[----:B------:R-:W-:Y:S11]  /*5300*/  UP2UR UR45, UPR, URZ, 0x2 ;  /* 0x00000002ff2d7883 */ /* 0x000ff60008000000 */
[----:B------:R-:W-:Y:S01]  /*5310*/  @!UPT UIADD3 URZ, UPT, UPT, URZ, URZ, URZ ;  /* 0x000000fffffff290 */ /* 0x000fe2000fffe0ff */
[----:B-1----:R-:W-:Y:S02]  /*5320*/  @P0 SHF.R.U32.HI R0, RZ, 0x10, R5 ;  /* 0x00000010ff000819 */ /* 0x002fe40000011605 */
        /* <DEDUP_REMOVED lines=12> */
[----:B------:R-:W2:Y:S01]  /*53f0*/  LDCU UR12, c[0x0][0xb20] ;  /* 0x00016400ff0c77ac */ /* 0x000ea20008000800 */
[----:B------:R-:W-:Y:S02]  /*5400*/  UIMAD.WIDE.U32 UR4, UR56, UR55, URZ ;  /* 0x00000037380472a5 */ /* 0x000fe4000f8e00ff */
[----:B------:R-:W-:Y:S02]  /*5410*/  UIMAD.WIDE.U32 UR6, UR57, UR52, URZ ;  /* 0x00000034390672a5 */ /* 0x000fe4000f8e00ff */
[----:B------:R-:W-:Y:S02]  /*5420*/  UISETP.NE.AND UP0, UPT, UR54, 0x1, UPT ;  /* 0x000000013600788c */ /* 0x000fe4000bf05270 */
[----:B------:R-:W-:Y:S02]  /*5430*/  UIMAD.WIDE.U32 UR8, UR37, UR55, URZ ;  /* 0x00000037250872a5 */ /* 0x000fe4000f8e00ff */
[----:B------:R-:W-:Y:S02]  /*5440*/  UIMAD.WIDE.U32 UR10, UR38, UR52, URZ ;  /* 0x00000034260a72a5 */ /* 0x000fe4000f8e00ff */
[----:B------:R-:W-:Y:S02]  /*5450*/  UISETP.NE.AND UP1, UPT, UR43, 0x1, UPT ;  /* 0x000000012b00788c */ /* 0x000fe4000bf25270 */
[----:B------:R-:W-:Y:S01]  /*5460*/  UISETP.NE.AND UP2, UPT, UR42, 0x1, UPT ;  /* 0x000000012a00788c */ /* 0x000fe2000bf45270 */
[----:B------:R-:W-:Y:S02]  /*5470*/  UMOV UR4, UR5 ;  /* 0x0000000500047c82 */ /* 0x000fe40008000000 */
[----:B--2---:R-:W-:Y:S03]  /*5480*/  USHF.R.U32.HI UR5, URZ, UR12, UR4 ;  /* 0x0000000cff057299 */ /* 0x004fe60008011604 */
[----:B------:R-:W-:Y:S02]  /*5490*/  UMOV UR4, UR7 ;  /* 0x0000000700047c82 */ /* 0x000fe40008000000 */
[----:B------:R-:W-:Y:S02]  /*54a0*/  USHF.R.U32.HI UR7, URZ, UR53, UR4 ;  /* 0x00000035ff077299 */ /* 0x000fe40008011604 */
[----:B------:R-:W-:Y:S02]  /*54b0*/  USEL UR4, UR56, UR5, !UP0 ;  /* 0x0000000538047287 */ /* 0x000fe4000c000000 */
[----:B------:R-:W-:Y:S01]  /*54c0*/  USEL UR7, UR57, UR7, !UP1 ;  /* 0x0000000739077287 */ /* 0x000fe2000c800000 */
[----:B------:R-:W-:Y:S01]  /*54d0*/  UMOV UR5, UR9 ;  /* 0x0000000900057c82 */ /* 0x000fe20008000000 */
[----:B------:R-:W-:Y:S02]  /*54e0*/  UIMAD.WIDE.U32 UR8, UR4, UR40, URZ ;  /* 0x00000028040872a5 */ /* 0x000fe4000f8e00ff */
[----:B------:R-:W-:Y:S03]  /*54f0*/  USHF.R.U32.HI UR6, URZ, UR12, UR5 ;  /* 0x0000000cff067299 */ /* 0x000fe60008011605 */
[----:B------:R-:W-:Y:S01]  /*5500*/  UMOV UR5, UR11 ;  /* 0x0000000b00057c82 */ /* 0x000fe20008000000 */
[----:B------:R-:W-:Y:S02]  /*5510*/  UIMAD.WIDE.U32 UR10, UR7, UR40, URZ ;  /* 0x00000028070a72a5 */ /* 0x000fe4000f8e00ff */
[----:B------:R-:W-:Y:S02]  /*5520*/  USHF.R.U32.HI UR12, URZ, UR53, UR5 ;  /* 0x00000035ff0c7299 */ /* 0x000fe40008011605 */
[----:B------:R-:W-:Y:S01]  /*5530*/  USEL UR6, UR37, UR6, !UP0 ;  /* 0x0000000625067287 */ /* 0x000fe2000c000000 */
[----:B------:R-:W-:Y:S02]  /*5540*/  UMOV UR5, UR9 ;  /* 0x0000000900057c82 */ /* 0x000fe40008000000 */
[----:B------:R-:W-:Y:S01]  /*5550*/  UMOV UR10, UR11 ;  /* 0x0000000b000a7c82 */ /* 0x000fe20008000000 */
[----:B------:R-:W-:Y:S02]  /*5560*/  @UP2 USHF.R.U32.HI UR4, URZ, UR41, UR5 ;  /* 0x00000029ff042299 */ /* 0x000fe40008011605 */
[----:B------:R-:W-:Y:S02]  /*5570*/  @UP2 USHF.R.U32.HI UR7, URZ, UR41, UR10 ;  /* 0x00000029ff072299 */ /* 0x000fe4000801160a */
[----:B------:R-:W-:Y:S02]  /*5580*/  UIMAD UR4, UR42, UR4, URZ ;  /* 0x000000042a0472a4 */ /* 0x000fe4000f8e02ff */
[----:B------:R-:W-:Y:S02]  /*5590*/  UIMAD.WIDE.U32 UR10, UR6, UR40, URZ ;  /* 0x00000028060a72a5 */ /* 0x000fe4000f8e00ff */
[----:B------:R-:W-:Y:S02]  /*55a0*/  USEL UR5, UR38, UR12, !UP1 ;  /* 0x0000000c26057287 */ /* 0x000fe4000c800000 */
[----:B------:R-:W-:Y:S02]  /*55b0*/  UIMAD UR8, UR42, UR7, URZ ;  /* 0x000000072a0872a4 */ /* 0x000fe4000f8e02ff */
[----:B------:R-:W-:Y:S03]  /*55c0*/  UISETP.GE.AND UP0, UPT, UR6, UR4, UPT ;  /* 0x000000040600728c */ /* 0x000fe6000bf06270 */
[----:B------:R-:W-:Y:S01]  /*55d0*/  UMOV UR4, UR11 ;  /* 0x0000000b00047c82 */ /* 0x000fe20008000000 */
[----:B------:R-:W-:Y:S02]  /*55e0*/  UISETP.GE.OR UP0, UPT, UR5, UR8, UP0 ;  /* 0x000000080500728c */ /* 0x000fe40008706670 */
[----:B------:R-:W-:Y:S02]  /*55f0*/  USHF.R.U32.HI UR4, URZ, UR41, UR4 ;  /* 0x00000029ff047299 */ /* 0x000fe40008011604 */
[----:B------:R-:W-:Y:S02]  /*5600*/  UIMAD.WIDE.U32 UR8, UR5, UR40, URZ ;  /* 0x00000028050872a5 */ /* 0x000fe4000f8e00ff */
[----:B------:R-:W-:Y:S02]  /*5610*/  USEL UR11, UR6, UR4, !UP2 ;  /* 0x00000004060b7287 */ /* 0x000fe4000d000000 */
[----:B------:R-:W-:Y:S02]  /*5620*/  UIADD3 UR8, UPT, UPT, -UR5, URZ, URZ ;  /* 0x000000ff05087290 */ /* 0x000fe4000fffe1ff */
[----:B------:R-:W-:Y:S01]  /*5630*/  UIADD3 UR10, UPT, UPT, -UR11, URZ, URZ ;  /* 0x000000ff0b0a7290 */ /* 0x000fe2000fffe1ff */
[----:B------:R-:W-:Y:S01]  /*5640*/  @!UP0 UMOV UR4, UR9 ;  /* 0x0000000900048c82 */ /* 0x000fe20008000000 */
[----:B------:R-:W-:Y:S02]  /*5650*/  UIADD3 UR9, UPT, UPT, -UR6, URZ, URZ ;  /* 0x000000ff06097290 */ /* 0x000fe4000fffe1ff */
[----:B------:R-:W-:Y:S02]  /*5660*/  @!UP0 USHF.R.U32.HI UR4, URZ, UR41, UR4 ;  /* 0x00000029ff048299 */ /* 0x000fe40008011604 */
[----:B------:R-:W-:Y:S02]  /*5670*/  UIMAD UR10, UR42, UR10, UR6 ;  /* 0x0000000a2a0a72a4 */ /* 0x000fe4000f8e0206 */
[----:B------:R-:W-:Y:S04]  /*5680*/  @!UP0 USEL UR4, UR5, UR4, !UP2 ;  /* 0x0000000405048287 */ /* 0x000fe8000d000000 */
[----:B------:R-:W-:Y:S02]  /*5690*/  @!UP0 UIMAD UR10, UR7, UR10, UR4 ;  /* 0x0000000a070a82a4 */ /* 0x000fe4000f8e0204 */
[----:B------:R-:W-:Y:S02]  /*56a0*/  @!UP0 UIADD3 UR11, UPT, UPT, UR11, -UR4, URZ ;  /* 0x800000040b0b8290 */ /* 0x000fe4000fffe0ff */
[----:B------:R-:W-:Y:S02]  /*56b0*/  UIMAD UR7, UR43, UR8, UR38 ;  /* 0x000000082b0772a4 */ /* 0x000fe4000f8e0226 */
[----:B------:R-:W-:Y:S02]  /*56c0*/  @!UP0 UIMAD UR6, UR11, UR42, UR5 ;  /* 0x0000002a0b0682a4 */ /* 0x000fe4000f8e0205 */
[----:B------:R-:W-:Y:S01]  /*56d0*/  UIMAD UR4, UR54, UR9, UR37 ;  /* 0x00000009360472a4 */ /* 0x000fe2000f8e0225 */
[----:B------:R-:W-:Y:S02]  /*56e0*/  @!UP0 UMOV UR5, UR10 ;  /* 0x0000000a00058c82 */ /* 0x000fe40008000000 */
[----:B------:R-:W-:Y:S02]  /*56f0*/  UIMAD UR38, UR5, UR43, UR7 ;  /* 0x0000002b052672a4 */ /* 0x000fe4000f8e0207 */
[----:B------:R-:W-:Y:S11]  /*5700*/  UIMAD UR37, UR6, UR54, UR4 ;  /* 0x00000036062572a4 */ /* 0x000ff6000f8e0204 */
[----:B------:R-:W-:Y:S01]  /*5710*/  @!UPT UIADD3 URZ, UPT, UPT, URZ, URZ, URZ ;  /* 0x000000fffffff290 */ /* 0x000fe2000fffe0ff */
.L_x_92:
[----:B------:R-:W-:Y:S01]  /*5720*/  UISETP.NE.AND UP0, UPT, UR39, 0x1, UPT ;  /* 0x000000012700788c */ /* 0x000fe2000bf05270 */
[----:B------:R-:W-:Y:S01]  /*5730*/  IADD3 R87, PT, PT, R87, 0x1, RZ ;  /* 0x0000000157577810 */ /* 0x000fe20007ffe0ff */
[----:B------:R-:W-:Y:S02]  /*5740*/  USHF.L.U32 UR50, UR20, 0x6, URZ ;  /* 0x0000000614327899 */ /* 0x000fe400080006ff */
[----:B------:R-:W-:Y:S07]  /*5750*/  USHF.L.U32 UR49, UR30, 0x7, URZ ;  /* 0x000000071e317899 */ /* 0x000fee00080006ff */
[----:B------:R-:W2:Y:S01]  /*5760*/  @!UP0 LDCU.128 UR12, c[0x0][0xb10] ;  /* 0x00016200ff0c87ac */ /* 0x000ea20008000c00 */
[----:B------:R-:W3:Y:S01]  /*5770*/  @!UP0 LDCU UR5, c[0x0][0xb0c] ;  /* 0x00016180ff0587ac */ /* 0x000ee20008000800 */
[----:B------:R-:W4:Y:S01]  /*5780*/  @!UP0 LDCU UR10, c[0x0][0xb20] ;  /* 0x00016400ff0a87ac */ /* 0x000f220008000800 */
[----:B--2---:R-:W-:Y:S02]  /*5790*/  UIMAD.WIDE.U32 UR8, UR38, UR12, URZ ;  /* 0x0000000c260872a5 */ /* 0x004fe4000f8e00ff */
[----:B------:R-:W-:Y:S02]  /*57a0*/  UIMAD.WIDE.U32 UR6, UR37, UR15, URZ ;  /* 0x0000000f250672a5 */ /* 0x000fe4000f8e00ff */
[----:B------:R-:W-:Y:S03]  /*57b0*/  @!UP0 UISETP.NE.AND UP1, UPT, UR14, 0x1, UPT ;  /* 0x000000010e00888c */ /* 0x000fe6000bf25270 */
[----:B------:R-:W-:Y:S01]  /*57c0*/  @!UP0 UMOV UR4, UR9 ;  /* 0x0000000900048c82 */ /* 0x000fe20008000000 */
[----:B---3--:R-:W-:Y:S02]  /*57d0*/  @!UP0 UISETP.NE.AND UP2, UPT, UR5, 0x1, UPT ;  /* 0x000000010500888c */ /* 0x008fe4000bf45270 */
[----:B------:R-:W-:Y:S01]  /*57e0*/  @!UP0 USHF.R.U32.HI UR4, URZ, UR13, UR4 ;  /* 0x0000000dff048299 */ /* 0x000fe20008011604 */
[----:B------:R-:W-:Y:S02]  /*57f0*/  @!UP0 UMOV UR6, UR7 ;  /* 0x0000000700068c82 */ /* 0x000fe40008000000 */
[----:B----4-:R-:W-:Y:S02]  /*5800*/  @!UP0 USHF.R.U32.HI UR6, URZ, UR10, UR6 ;  /* 0x0000000aff068299 */ /* 0x010fe40008011606 */
[----:B------:R-:W-:Y:S02]  /*5810*/  @!UP0 USEL UR7, UR38, UR4, !UP2 ;  /* 0x0000000426078287 */ /* 0x000fe4000d000000 */
[----:B------:R-:W-:Y:S04]  /*5820*/  @!UP0 USEL UR6, UR37, UR6, !UP1 ;  /* 0x0000000625068287 */ /* 0x000fe8000c800000 */
[----:B------:R-:W-:Y:S02]  /*5830*/  @!UP0 UIADD3 UR4, UPT, UPT, -UR7, UR6, URZ ;  /* 0x0000000607048290 */ /* 0x000fe4000fffe1ff */
[----:B------:R-:W-:Y:S02]  /*5840*/  @!UP0 UIADD3 UR6, UPT, UPT, UR7, -UR6, URZ ;  /* 0x8000000607068290 */ /* 0x000fe4000fffe0ff */
[----:B------:R-:W-:Y:S02]  /*5850*/  @!UP0 UIMAD UR38, UR4, UR5, UR38 ;  /* 0x00000005042682a4 */ /* 0x000fe4000f8e0226 */
[----:B------:R-:W-:Y:S02]  /*5860*/  @!UP0 UIMAD UR37, UR6, UR14, UR37 ;  /* 0x0000000e062582a4 */ /* 0x000fe4000f8e0225 */
[----:B------:R-:W-:Y:S09]  /*5870*/  ULOP3.LUT UP0, URZ, UR63, 0x1b0, URZ, 0xc0, !UPT ;  /* 0x000001b03fff7892 */ /* 0x000ff2000f80c0ff */
[----:B------:R-:W-:Y:S05]  /*5880*/  BRA.U !UP0, `(.L_x_93) ;  /* 0x0000000108407547 */ /* 0x000fea000b800000 */
[----:B------:R-:W2:Y:S01]  /*5890*/  LDCU.64 UR8, c[0x4][0x80] ;  /* 0x01001000ff0877ac */ /* 0x000ea20008000a00 */
[----:B------:R-:W-:Y:S01]  /*58a0*/  MOV R3, 0x0 ;  /* 0x0000000000037802 */ /* 0x000fe20000000f00 */
[----:B------:R-:W-:Y:S02]  /*58b0*/  HFMA2 R12, -RZ, RZ, 0, 5.9604644775390625e-08 ;  /* 0x00000001ff0c7431 */ /* 0x000fe400000001ff */
[----:B------:R-:W-:Y:S02]  /*58c0*/  IMAD.MOV.U32 R8, RZ, RZ, 0x70 ;  /* 0x00000070ff087424 */ /* 0x000fe400078e00ff */
[----:B------:R-:W-:Y:S01]  /*58d0*/  IMAD.MOV.U32 R13, RZ, RZ, RZ ;  /* 0x000000ffff0d7224 */ /* 0x000fe200078e00ff */
[----:B------:R-:W3:Y:S01]  /*58e0*/  LDCU.64 UR6, c[0x4][0x88] ;  /* 0x01001100ff0677ac */ /* 0x000ee20008000a00 */
[----:B------:R-:W4:Y:S01]  /*58f0*/  LDC.64 R2, c[0x4][R3] ;  /* 0x0100000003027b82 */ /* 0x000f220000000a00 */
[----:B------:R-:W1:Y:S01]  /*5900*/  LDCU.64 UR4, c[0x4][0x8] ;  /* 0x01000100ff0477ac */ /* 0x000e620008000a00 */
[----:B--2---:R-:W-:Y:S01]  /*5910*/  MOV R5, UR9 ;  /* 0x0000000900057c02 */ /* 0x004fe20008000f00 */
[----:B------:R-:W-:Y:S01]  /*5920*/  IMAD.U32 R4, RZ, RZ, UR8 ;  /* 0x00000008ff047e24 */ /* 0x000fe2000f8e00ff */
[----:B---3--:R-:W-:Y:S01]  /*5930*/  MOV R7, UR7 ;  /* 0x0000000700077c02 */ /* 0x008fe20008000f00 */
[----:B------:R-:W-:Y:S01]  /*5940*/  IMAD.U32 R6, RZ, RZ, UR6 ;  /* 0x00000006ff067e24 */ /* 0x000fe2000f8e00ff */
[----:B-1----:R-:W-:Y:S01]  /*5950*/  MOV R11, UR5 ;  /* 0x00000005000b7c02 */ /* 0x002fe20008000f00 */
[----:B------:R-:W-:Y:S02]  /*5960*/  IMAD.U32 R10, RZ, RZ, UR4 ;  /* 0x00000004ff0a7e24 */ /* 0x000fe4000f8e00ff */
[----:B------:R-:W-:Y:S07]  /*5970*/  LEPC R20, `(.L_x_93) ;  /* 0x000000001014794e */ /* 0x000fee0000000000 */
[----:B----45:R-:W-:Y:S05]  /*5980*/  CALL.ABS.NOINC R2 ;  /* 0x0000000002007343 */ /* 0x030fea0003c00000 */
.L_x_93:
[----:B------:R-:W-:Y:S01]  /*5990*/  LOP3.LUT P0, RZ, R94, 0x1b0, RZ, 0xc0, !PT ;  /* 0x000001b05eff7812 */ /* 0x000fe2000780c0ff */
[----:B------:R-:W-:Y:S11]  /*59a0*/  BSSY.RECONVERGENT B6, `(.L_x_94) ;  /* 0x0000013000067945 */ /* 0x000ff60003800200 */
[----:B------:R-:W-:Y:S01]  /*59b0*/  @!UPT UIADD3 URZ, UPT, UPT, URZ, URZ, URZ ;  /* 0x000000fffffff290 */ /* 0x000fe2000fffe0ff */
[----:B------:R-:W-:Y:S05]  /*59c0*/  @!P0 BRA `(.L_x_95) ;  /* 0x0000000000408947 */ /* 0x000fea0003800000 */
        /* <DEDUP_REMOVED lines=16> */
.L_x_95:
[----:B------:R-:W-:Y:S05]  /*5ad0*/  BSYNC.RECONVERGENT B6 ;  /* 0x0000000000067941 */ /* 0x000fea0003800200 */
.L_x_94:
[----:B------:R-:W-:Y:S01]  /*5ae0*/  R2UR UR4, R86 ;  /* 0x00000000560472ca */ /* 0x000fe200000e0000 */
[----:B------:R-:W-:Y:S01]  /*5af0*/  UISETP.NE.U32.AND UP0, UPT, UR60, URZ, UPT ;  /* 0x000000ff3c00728c */ /* 0x000fe2000bf05070 */
[----:B------:R-:W-:Y:S02]  /*5b00*/  ISETP.NE.U32.AND P4, PT, R82, RZ, PT ;  /* 0x000000ff5200720c */ /* 0x000fe40003f85070 */
[----:B------:R-:W-:Y:S01]  /*5b10*/  ISETP.NE.U32.AND P2, PT, RZ, UR46, PT ;  /* 0x0000002eff007c0c */ /* 0x000fe2000bf45070 */
[----:B------:R-:W-:Y:S01]  /*5b20*/  UISETP.NE.AND.EX UP1, UPT, UR61, URZ, UPT, UP0 ;  /* 0x000000ff3d00728c */ /* 0x000fe2000bf25300 */
[----:B------:R-:W-:Y:S01]  /*5b30*/  ISETP.NE.AND.EX P4, PT, R83, RZ, PT, P4 ;  /* 0x000000ff5300720c */ /* 0x000fe20003f85340 */
[----:B------:R-:W-:Y:S01]  /*5b40*/  UPLOP3.LUT UP0, UPT, UPT, UPT, UPT, 0x40, 0x4 ;  /* 0x000000000004789c */ /* 0x000fe20003f0e870 */
[----:B------:R-:W-:Y:S05]  /*5b50*/  ISETP.NE.AND.EX P2, PT, RZ, UR47, PT, P2 ;  /* 0x0000002fff007c0c */ /* 0x000fea000bf45320 */
[----:B------:R-:W-:Y:S06]  /*5b60*/  UISETP.NE.AND UP2, UPT, UR4, URZ, UPT ;  /* 0x000000ff0400728c */ /* 0x000fec000bf45270 */
[----:B------:R-:W-:Y:S05]  /*5b70*/  PLOP3.LUT P1, PT, PT, PT, UP2, 0x80, 0x8 ;  /* 0x000000000008781c */ /* 0x000fea0003f2f028 */
[----:B------:R-:W-:Y:S06]  /*5b80*/  @UP2 UPLOP3.LUT UP0, UPT, UPT, UPT, UP1, 0x80, 0x8 ;  /* 0x000000000008289c */ /* 0x000fec0003f0f010 */
[----:B------:R-:W-:Y:S01]  /*5b90*/  PLOP3.LUT P0, PT, PT, PT, UP0, 0x80, 0x8 ;  /* 0x000000000008781c */ /* 0x000fe20003f0f008 */
[----:B------:R-:W-:Y:S01]  /*5ba0*/  @!UPT UIADD3 URZ, UPT, UPT, URZ, URZ, URZ ;  /* 0x000000fffffff290 */ /* 0x000fe2000fffe0ff */
[----:B------:R-:W-:Y:S11]  /*5bb0*/  BRA.U !UP1, `(.L_x_96) ;  /* 0x00000001093c7547 */ /* 0x000ff6000b800000 */
[----:B------:R-:W-:Y:S01]  /*5bc0*/  UISETP.NE.U32.AND UP0, UPT, UR46, URZ, UPT ;  /* 0x000000ff2e00728c */ /* 0x000fe2000bf05070 */
[----:B-1----:R-:W-:Y:S01]  /*5bd0*/  HFMA2 R0, -RZ, RZ, 0, 5.9604644775390625e-08 ;  /* 0x00000001ff007431 */ /* 0x002fe200000001ff */
[----:B------:R-:W1:Y:S01]  /*5be0*/  LDCU.64 UR8, c[0x0][0x358] ;  /* 0x00006b00ff0877ac */ /* 0x000e620008000a00 */
[----:B------:R-:W-:Y:S01]  /*5bf0*/  IMAD.MOV.U32 R84, RZ, RZ, 0x1 ;  /* 0x00000001ff547424 */ /* 0x000fe200078e00ff */
[----:B------:R-:W-:Y:S06]  /*5c00*/  UISETP.NE.AND.EX UP0, UPT, UR47, URZ, UPT, UP0 ;  /* 0x000000ff2f00728c */ /* 0x000fec000bf05300 */
        /* <DEDUP_REMOVED lines=9> */
[----:B--23--:R-:W-:Y:S02]  /*5ca0*/  @!P3 IMAD.U32 R41, RZ, RZ, UR4 ;  /* 0x00000004ff29be24 */ /* 0x00cfe4000f8e00ff */
.L_x_96:
[----:B------:R-:W-:Y:S05]  /*5cb0*/  @!P4 BRA `(.L_x_97) ;  /* 0x000000000024c947 */ /* 0x000fea0003800000 */
[----:B------:R-:W-:Y:S01]  /*5cc0*/  ISETP.NE.U32.AND P3, PT, R80, RZ, PT ;  /* 0x000000ff5000720c */ /* 0x000fe20003f65070 */
[----:B------:R-:W2:Y:S03]  /*5cd0*/  LDCU.64 UR4, c[0x0][0x358] ;  /* 0x00006b00ff0477ac */ /* 0x000ea60008000a00 */
[----:B------:R-:W-:Y:S11]  /*5ce0*/  ISETP.NE.AND.EX P3, PT, R81, RZ, PT, P3 ;  /* 0x000000ff5100720c */ /* 0x000ff60003f65330 */
[----:B------:R-:W-:Y:S02]  /*5cf0*/  @!UPT UIADD3 URZ, UPT, UPT, URZ, URZ, URZ ;  /* 0x000000fffffff290 */ /* 0x000fe4000fffe0ff */
[----:B------:R-:W3:Y:S01]  /*5d00*/  @P3 LDC.64 R2, c[0x0][0x8a8] ;  /* 0x00022a00ff023b82 */ /* 0x000ee20000000a00 */
[----:B-1----:R-:W-:Y:S04]  /*5d10*/  @P3 IMAD R0, R82, UR36, RZ ;  /* 0x0000002452003c24 */ /* 0x002fe8000f8e02ff */
[----:B---3--:R-:W-:Y:S05]  /*5d20*/  @P3 IMAD.WIDE R2, R0, 0x4, R2 ;  /* 0x0000000400023825 */ /* 0x008fea00078e0202 */
[----:B--2--5:R2:W5:Y:S02]  /*5d30*/  @P3 LDG.E R38, desc[UR4][R2.64] ;  /* 0x0000000402263981 */ /* 0x024564000c1e1900 */
[----:B--2---:R-:W3:Y:S02]  /*5d40*/  @!P3 LDC R38, c[0x0][0x8a0] ;  /* 0x00022800ff26bb82 */ /* 0x004ee40000000800 */
.L_x_97:
[----:B-----5:R-:W-:Y:S01]  /*5d50*/  FSETP.NEU.AND P4, PT, R41, RZ, PT ;  /* 0x000000ff2900720b */ /* 0x020fe20003f8d000 */
[----:B------:R-:W-:Y:S01]  /*5d60*/  BSSY B1, `(.L_x_98) ;  /* 0x0000042000017945 */ /* 0x000fe20003800000 */
[----:B------:R-:W-:Y:S01]  /*5d70*/  SEL R5, RZ, 0xffffffff, P2 ;  /* 0xffffffffff057807 */ /* 0x000fe20001000000 */
[----:B------:R-:W-:Y:S01]  /*5d80*/  IMAD.MOV.U32 R102, RZ, RZ, 0x1 ;  /* 0x00000001ff667424 */ /* 0x000fe200078e00ff */
[----:B------:R-:W-:Y:S02]  /*5d90*/  LOP3.LUT P3, RZ, R84, 0xff, RZ, 0xc0, !PT ;  /* 0x000000ff54ff7812 */ /* 0x000fe4000786c0ff */
[----:B------:R-:W-:Y:S02]  /*5da0*/  CS2R R78, SRZ ;  /* 0x00000000004e7805 */ /* 0x000fe4000001ff00 */
[----:B------:R-:W-:Y:S02]  /*5db0*/  @P1 SEL R4, RZ, 0xffffffff, P4 ;  /* 0xffffffffff041807 */ /* 0x000fe40002000000 */
[----:B------:R-:W-:Y:S02]  /*5dc0*/  CS2R R76, SRZ ;  /* 0x00000000004c7805 */ /* 0x000fe4000001ff00 */
[----:B------:R-:W-:Y:S02]  /*5dd0*/  LEA R2, R90, UR44, 0x3 ;  /* 0x0000002c5a027c11 */ /* 0x000fe4000f8e18ff */
[----:B------:R-:W-:Y:S02]  /*5de0*/  CS2R R74, SRZ ;  /* 0x00000000004a7805 */ /* 0x000fe4000001ff00 */
[----:B------:R-:W-:Y:S02]  /*5df0*/  @P0 SEL R4, R5, R4, !P3 ;  /* 0x0000000405040207 */ /* 0x000fe40005800000 */
[----:B------:R-:W-:Y:S02]  /*5e00*/  CS2R R72, SRZ ;  /* 0x0000000000487805 */ /* 0x000fe4000001ff00 */
[----:B------:R-:W-:Y:S02]  /*5e10*/  LEA R100, R36, UR44, 0x3 ;  /* 0x0000002c24647c11 */ /* 0x000fe4000f8e18ff */
[----:B------:R-:W-:Y:S02]  /*5e20*/  @P1 LOP3.LUT R4, R4, 0x1, RZ, 0xc0, !PT ;  /* 0x0000000104041812 */ /* 0x000fe400078ec0ff */
[----:B------:R-:W-:Y:S02]  /*5e30*/  SHF.L.U32 R3, R92, 0x1f, RZ ;  /* 0x0000001f5c037819 */ /* 0x000fe400000006ff */
[----:B------:R-:W-:Y:S02]  /*5e40*/  ISETP.NE.U32.OR P6, PT, R4, 0x1, !P1 ;  /* 0x000000010400780c */ /* 0x000fe40004fc5470 */
[----:B------:R-:W-:Y:S02]  /*5e50*/  PLOP3.LUT P2, PT, PT, PT, UP1, 0x80, 0x8 ;  /* 0x000000000008781c */ /* 0x000fe40003f4f018 */
[C---:B------:R-:W-:Y:S02]  /*5e60*/  LEA.HI R39, R36.reuse, R36, RZ, 0x1 ;  /* 0x0000002424277211 */ /* 0x040fe400078f08ff */
[----:B------:R-:W-:Y:S02]  /*5e70*/  SEL R4, RZ, 0xffffffff, P4 ;  /* 0xffffffffff047807 */ /* 0x000fe40002000000 */
[----:B------:R-:W-:Y:S01]  /*5e80*/  P2R R96, PR, RZ, 0x40 ;  /* 0x00000040ff607803 */ /* 0x000fe20000000000 */
[C---:B-1----:R-:W-:Y:S01]  /*5e90*/  IMAD.SHL.U32 R0, R39.reuse, 0x40, RZ ;  /* 0x0000004027007824 */ /* 0x042fe200078e00ff */
[----:B------:R-:W-:Y:S03]  /*5ea0*/  LOP3.LUT R39, R39, 0xffe, RZ, 0xc0, !PT ;  /* 0x00000ffe27277812 */ /* 0x000fe600078ec0ff */
[----:B------:R-:W-:Y:S02]  /*5eb0*/  @P6 SHF.L.U32 R7, R89, 0x1f, RZ ;  /* 0x0000001f59076819 */ /* 0x000fe400000006ff */
[----:B------:R-:W-:Y:S01]  /*5ec0*/  @P2 SEL R4, R5, R4, !P3 ;  /* 0x0000000405042207 */ /* 0x000fe20005800000 */
[----:B------:R-:W-:Y:S01]  /*5ed0*/  IMAD.IADD R39, R36, 0x1, -R39 ;  /* 0x0000000124277824 */ /* 0x000fe200078e0a27 */
[----:B------:R-:W1:Y:S01]  /*5ee0*/  @P6 SYNCS.PHASECHK.TRANS64.TRYWAIT P1, [R2+URZ+0x80], R7 ;  /* 0x00008007020065a7 */ /* 0x000e6200080211ff */
[----:B------:R-:W-:Y:S02]  /*5ef0*/  LOP3.LUT R0, R0, 0xffffff80, RZ, 0xc0, !PT ;  /* 0xffffff8000007812 */ /* 0x000fe400078ec0ff */
[----:B------:R-:W-:Y:S03]  /*5f00*/  LOP3.LUT R4, R4, 0x1, RZ, 0xc0, !PT ;  /* 0x0000000104047812 */ /* 0x000fe600078ec0ff */
[----:B------:R-:W-:Y:S01]  /*5f10*/  IMAD.IADD R0, R37, 0x1, R0 ;  /* 0x0000000125007824 */ /* 0x000fe200078e0200 */
[----:B------:R-:W-:Y:S03]  /*5f20*/  ISETP.NE.U32.AND P5, PT, R4, 0x1, PT ;  /* 0x000000010400780c */ /* 0x000fe60003fa5070 */
[----:B------:R-:W-:Y:S01]  /*5f30*/  IMAD R39, R39, 0x100000, R0 ;  /* 0x0010000027277824 */ /* 0x000fe200078e0200 */
[----:B------:R-:W-:Y:S01]  /*5f40*/  P2R R103, PR, RZ, 0x20 ;  /* 0x00000020ff677803 */ /* 0x000fe20000000000 */
[----:B------:R2:W4:Y:S01]  /*5f50*/  SYNCS.PHASECHK.TRANS64.TRYWAIT P0, [R100+URZ+0xd0], R3 ;  /* 0x0000d003640075a7 */ /* 0x00052200080011ff */
[----:B-1----:R-:W-:Y:S01]  /*5f60*/  @P6 SEL R102, RZ, 0x1, !P1 ;  /* 0x00000001ff666807 */ /* 0x002fe20004800000 */
[----:B--2---:R-:W-:Y:S06]  /*5f70*/  @!P6 BRA `(.L_x_99) ;  /* 0x000000000080e947 */ /* 0x004fec0003800000 */
[----:B------:R-:W-:Y:S01]  /*5f80*/  @P5 IMAD R6, R90, 0x1000, R71 ;  /* 0x000010005a065824 */ /* 0x000fe200078e0247 */
[----:B------:R-:W1:Y:S01]  /*5f90*/  S2R R0, SR_CgaCtaId ;  /* 0x0000000000007919 */ /* 0x000e620000008800 */
[----:B------:R-:W-:Y:S01]  /*5fa0*/  ISETP.NE.AND P1, PT, R102, RZ, PT ;  /* 0x000000ff6600720c */ /* 0x000fe20003f25270 */
[----:B------:R-:W-:Y:S01]  /*5fb0*/  BSSY B0, `(.L_x_100) ;  /* 0x000000b000007945 */ /* 0x000fe20003800000 */
[----:B------:R-:W-:Y:S01]  /*5fc0*/  @P5 VIADD R4, R6, UR44 ;  /* 0x0000002c06045c36 */ /* 0x000fe20008000000 */
[----:B------:R-:W-:Y:S02]  /*5fd0*/  CS2R R74, SRZ ;  /* 0x00000000004a7805 */ /* 0x000fe4000001ff00 */
[----:B------:R-:W-:Y:S02]  /*5fe0*/  CS2R R72, SRZ ;  /* 0x0000000000487805 */ /* 0x000fe4000001ff00 */
[----:B------:R-:W-:Y:S01]  /*5ff0*/  CS2R R78, SRZ ;  /* 0x00000000004e7805 */ /* 0x000fe2000001ff00 */
[----:B------:R-:W-:Y:S01]  /*6000*/  @P5 IMAD R4, R93, -0x10, R4 ;  /* 0xfffffff05d045824 */ /* 0x000fe200078e0204 */
[----:B------:R-:W-:Y:S04]  /*6010*/  CS2R R76, SRZ ;  /* 0x00000000004c7805 */ /* 0x000fe8000001ff00 */
[----:B------:R-:W-:Y:S05]  /*6020*/  @P1 BRA `(.L_x_101) ;  /* 0x00000000000c1947 */ /* 0x000fea0003800000 */
[----:B------:R-:W-:Y:S04]  /*6030*/  SHF.L.U32 R5, R89, 0x1f, RZ ;  /* 0x0000001f59057819 */ /* 0x000fe800000006ff */
[----:B------:R-:W2:Y:S02]  /*6040*/  SYNCS.PHASECHK.TRANS64.TRYWAIT P1, [R2+URZ+0x80], R5 ;  /* 0x00008005020075a7 */ /* 0x000ea400080211ff */
[----:B--2---:R-:W-:Y:S05]  /*6050*/  @!P1 BRA `(.L_x_102) ;  /* 0x0000002400549947 */ /* 0x004fea0003800000 */
.L_x_101:
[----:B------:R-:W-:Y:S05]  /*6060*/  BSYNC B0 ;  /* 0x0000000000007941 */ /* 0x000fea0003800000 */
.L_x_100:
[----:B------:R-:W-:Y:S01]  /*6070*/  ISETP.NE.AND P1, PT, R103, RZ, PT ;  /* 0x000000ff6700720c */ /* 0x000fe20003f25270 */
[----:B--2---:R-:W-:Y:S02]  /*6080*/  VIADD R5, R2, 0x90 ;  /* 0x0000009002057836 */ /* 0x004fe40000000000 */
[----:B------:R-:W-:Y:S03]  /*6090*/  VIADD R90, R90, 0x1 ;  /* 0x000000015a5a7836 */ /* 0x000fe60000000000 */
[----:B-1----:R-:W-:Y:S07]  /*60a0*/  PRMT R0, R0, 0x654, R5 ;  /* 0x0000065400007816 */ /* 0x002fee0000000005 */
[----:B------:R1:W2:Y:S04]  /*60b0*/  @P1 LDS.128 R72, [R6+UR44+0x200] ;  /* 0x0002002c06481984 */ /* 0x0002a80008000c00 */
[----:B------:R1:W1:Y:S01]  /*60c0*/  @P1 LDS.128 R76, [R4+0x210] ;  /* 0x00021000044c1984 */ /* 0x0002620000000c00 */
[C---:B------:R-:W-:Y:S01]  /*60d0*/  ISETP.NE.AND P1, PT, R90.reuse, 0x2, PT ;  /* 0x000000025a00780c */ /* 0x040fe20003f25270 */
[----:B------:R-:W-:Y:S01]  /*60e0*/  @!PT LDS RZ, [RZ] ;  /* 0x00000000fffff984 */ /* 0x000fe20000000800 */
[----:B------:R-:W-:Y:S01]  /*60f0*/  @!PT LDS RZ, [RZ] ;  /* 0x00000000fffff984 */ /* 0x000fe20000000800 */
[----:B------:R-:W-:Y:S01]  /*6100*/  @!PT LDS RZ, [RZ] ;  /* 0x00000000fffff984 */ /* 0x000fe20000000800 */
[----:B------:R-:W-:Y:S01]  /*6110*/  @!PT LDS RZ, [RZ] ;  /* 0x00000000fffff984 */ /* 0x000fe20000000800 */
[----:B------:R5:W-:Y:S06]  /*6120*/  MEMBAR.ALL.CTA ;  /* 0x0000000000007992 */ /* 0x000bec0000008000 */
[----:B-----5:R-:W5:Y:S01]  /*6130*/  FENCE.VIEW.ASYNC.S ;  /* 0x00000000000073c6 */ /* 0x020f620000000000 */
[----:B------:R-:W-:Y:S01]  /*6140*/  SEL R90, R90, RZ, P1 ;  /* 0x000000ff5a5a7207 */ /* 0x000fe20000800000 */
[----:B-----5:R5:W-:Y:S02]  /*6150*/  SYNCS.ARRIVE.TRANS64.RED.A1T0 RZ, [R0+URZ], RZ ;  /* 0x000000ff00ff79a7 */ /* 0x020be400081004ff */
[----:B-----5:R-:W-:Y:S04]  /*6160*/  SEL R0, RZ, 0x1, P1 ;  /* 0x00000001ff007807 */ /* 0x020fe80000800000 */
[----:B--2---:R-:W-:Y:S02]  /*6170*/  LOP3.LUT R89, R89, R0, RZ, 0x3c, !PT ;  /* 0x0000000059597212 */ /* 0x004fe400078e3cff */
.L_x_99:
[----:B------:R-:W-:Y:S05]  /*6180*/  BSYNC B1 ;  /* 0x0000000000017941 */ /* 0x000fea0003800000 */
.L_x_98:
[----:B------:R-:W-:Y:S04]  /*6190*/  SHF.R.U32.HI R0, RZ, 0x15, R39 ;  /* 0x00000015ff007819 */ /* 0x000fe80000011627 */
[----:B------:R-:W-:Y:S01]  /*61a0*/  LOP3.LUT P1, RZ, R0, 0x3, R85, 0x48, !PT ;  /* 0x0000000300ff7812 */ /* 0x000fe20007824855 */
[----:B------:R-:W-:Y:S01]  /*61b0*/  @!UPT UIADD3 URZ, UPT, UPT, URZ, URZ, URZ ;  /* 0x000000fffffff290 */ /* 0x000fe2000fffe0ff */
[----:B----4-:R-:W-:Y:S11]  /*61c0*/  @P0 BRA `(.L_x_103) ;  /* 0x0000000000080947 */ /* 0x010ff60003800000 */
[----:B------:R-:W2:Y:S02]  /*61d0*/  SYNCS.PHASECHK.TRANS64.TRYWAIT P0, [R100+URZ+0xd0], R3 ;  /* 0x0000d003640075a7 */ /* 0x000ea400080011ff */
[----:B--2---:R-:W-:Y:S05]  /*61e0*/  @!P0 BRA `(.L_x_104) ;  /* 0x0000002400048947 */ /* 0x004fea0003800000 */
.L_x_103:
[----:B------:R-:W-:Y:S05]  /*61f0*/  @!P1 BRA `(.L_x_105) ;  /* 0x0000000000409947 */ /* 0x000fea0003800000 */
[----:B------:R-:W4:Y:S01]  /*6200*/  LDCU.64 UR8, c[0x4][0x70] ;  /* 0x01000e00ff0877ac */ /* 0x000f220008000a00 */
[----:B--2---:R-:W-:Y:S01]  /*6210*/  MOV R3, 0x0 ;  /* 0x0000000000037802 */ /* 0x004fe20000000f00 */
[----:B------:R-:W-:Y:S02]  /*6220*/  HFMA2 R12, -RZ, RZ, 0, 5.9604644775390625e-08 ;  /* 0x00000001ff0c7431 */ /* 0x000fe400000001ff */
[----:B------:R-:W-:Y:S02]  /*6230*/  IMAD.MOV.U32 R8, RZ, RZ, 0x192 ;  /* 0x00000192ff087424 */ /* 0x000fe400078e00ff */
[----:B------:R-:W-:Y:S01]  /*6240*/  IMAD.MOV.U32 R13, RZ, RZ, RZ ;  /* 0x000000ffff0d7224 */ /* 0x000fe200078e00ff */
[----:B------:R-:W2:Y:S01]  /*6250*/  LDCU.64 UR6, c[0x4][0x78] ;  /* 0x01000f00ff0677ac */ /* 0x000ea20008000a00 */
[----:B------:R-:W3:Y:S01]  /*6260*/  LDC.64 R2, c[0x4][R3] ;  /* 0x0100000003027b82 */ /* 0x000ee20000000a00 */
[----:B------:R-:W5:Y:S01]  /*6270*/  LDCU.64 UR4, c[0x4][0x10] ;  /* 0x01000200ff0477ac */ /* 0x000f620008000a00 */
[----:B----4-:R-:W-:Y:S01]  /*6280*/  MOV R5, UR9 ;  /* 0x0000000900057c02 */ /* 0x010fe20008000f00 */
[----:B-1----:R-:W-:Y:S01]  /*6290*/  IMAD.U32 R4, RZ, RZ, UR8 ;  /* 0x00000008ff047e24 */ /* 0x002fe2000f8e00ff */
[----:B--2---:R-:W-:Y:S01]  /*62a0*/  MOV R7, UR7 ;  /* 0x0000000700077c02 */ /* 0x004fe20008000f00 */
[----:B------:R-:W-:Y:S01]  /*62b0*/  IMAD.U32 R6, RZ, RZ, UR6 ;  /* 0x00000006ff067e24 */ /* 0x000fe2000f8e00ff */
[----:B-----5:R-:W-:Y:S01]  /*62c0*/  MOV R11, UR5 ;  /* 0x00000005000b7c02 */ /* 0x020fe20008000f00 */
[----:B------:R-:W-:Y:S02]  /*62d0*/  IMAD.U32 R10, RZ, RZ, UR4 ;  /* 0x00000004ff0a7e24 */ /* 0x000fe4000f8e00ff */
[----:B------:R-:W-:Y:S07]  /*62e0*/  LEPC R20, `(.L_x_105) ;  /* 0x000000001014794e */ /* 0x000fee0000000000 */
[----:B---3--:R-:W-:Y:S05]  /*62f0*/  CALL.ABS.NOINC R2 ;  /* 0x0000000002007343 */ /* 0x008fea0003c00000 */
.L_x_105:
[-C--:B------:R-:W-:Y:S01]  /*6300*/  F2FP.F16.E5M2.UNPACK_B R42, R72.reuse ;  /* 0x00000048ff2a723e */ /* 0x080fe200020004ff */
[----:B------:R-:W-:Y:S05]  /*6310*/  WARPSYNC.ALL ;  /* 0x0000000000007948 */ /* 0x000fea0003800000 */
[----:B------:R-:W-:Y:S01]  /*6320*/  R2UR UR4, R39 ;  /* 0x00000000270472ca */ /* 0x000fe200000e0000 */
[--C-:B------:R-:W-:Y:S01]  /*6330*/  HADD2.F32 R40, -RZ, R42.reuse.H0_H0 ;  /* 0x2000002aff287230 */ /* 0x100fe20000004100 */
[----:B------:R-:W-:Y:S01]  /*6340*/  F2FP.F16.E5M2.UNPACK_B R43, R72.H1 ;  /* 0x00000048ff2b723e */ /* 0x000fe200030004ff */
[----:B------:R-:W-:Y:S01]  /*6350*/  HADD2.F32 R42, -RZ, R42.H1_H1 ;  /* 0x3000002aff2a7230 */ /* 0x000fe20000004100 */
[-C--:B------:R-:W-:Y:S01]  /*6360*/  F2FP.F16.E5M2.UNPACK_B R45, R73.reuse ;  /* 0x00000049ff2d723e */ /* 0x080fe200020004ff */
[----:B------:R-:W-:Y:S01]  /*6370*/  BSSY.RECONVERGENT B0, `(.L_x_106) ;  /* 0x0000099000007945 */ /* 0x000fe20003800200 */
[----:B------:R-:W-:Y:S01]  /*6380*/  F2FP.F16.E5M2.UNPACK_B R47, R73.H1 ;  /* 0x00000049ff2f723e */ /* 0x000fe200030004ff */
[--C-:B------:R-:W-:Y:S01]  /*6390*/  HADD2.F32 R44, -RZ, R43.reuse.H0_H0 ;  /* 0x2000002bff2c7230 */ /* 0x100fe20000004100 */
[-C--:B------:R-:W-:Y:S01]  /*63a0*/  F2FP.F16.E5M2.UNPACK_B R49, R74.reuse ;  /* 0x0000004aff31723e */ /* 0x080fe200020004ff */
[----:B------:R-:W-:Y:S01]  /*63b0*/  HADD2.F32 R46, -RZ, R43.H1_H1 ;  /* 0x3000002bff2e7230 */ /* 0x000fe20000004100 */
[----:B------:R-:W-:Y:S01]  /*63c0*/  F2FP.F16.E5M2.UNPACK_B R51, R74.H1 ;  /* 0x0000004aff33723e */ /* 0x000fe200030004ff */
[--C-:B------:R-:W-:Y:S01]  /*63d0*/  HADD2.F32 R43, -RZ, R45.reuse.H0_H0 ;  /* 0x2000002dff2b7230 */ /* 0x100fe20000004100 */
[-C--:B------:R-:W-:Y:S01]  /*63e0*/  F2FP.F16.E5M2.UNPACK_B R53, R75.reuse ;  /* 0x0000004bff35723e */ /* 0x080fe200020004ff */
[----:B-1----:R-:W-:Y:S01]  /*63f0*/  LDTM.16dp32bit_t0_t15.x32 R4, tmem[UR4] ;  /* 0x00000004000479ee */ /* 0x002fe20008a80000 */
[----:B------:R-:W3:Y:S01]  /*6400*/  LDTM.16dp32bit_t16_t31.x32 R4, tmem[UR4+0x20] ;  /* 0x00002004000479ee */ /* 0x000ee20008aa0000 */
[----:B------:R-:W-:Y:S01]  /*6410*/  ISETP.NE.AND P6, PT, R96, RZ, PT ;  /* 0x000000ff6000720c */ /* 0x000fe20003fc5270 */
[----:B------:R-:W-:Y:S01]  /*6420*/  HADD2.F32 R48, -RZ, R45.H1_H1 ;  /* 0x3000002dff307230 */ /* 0x000fe20000004100 */
[----:B------:R-:W-:Y:S01]  /*6430*/  IADD3 R109, PT, PT, R71, UR44, RZ ;  /* 0x0000002c476d7c10 */ /* 0x000fe2000fffe0ff */
[----:B------:R-:W-:Y:S01]  /*6440*/  HADD2.F32 R52, -RZ, R49.H1_H1 ;  /* 0x30000031ff347230 */ /* 0x000fe20000004100 */
[----:B------:R-:W-:Y:S01]  /*6450*/  SHF.L.U32 R108, R88, 0x4, RZ ;  /* 0x00000004586c7819 */ /* 0x000fe200000006ff */
[----:B------:R-:W-:Y:S01]  /*6460*/  HADD2.F32 R56, -RZ, R53.H1_H1 ;  /* 0x30000035ff387230 */ /* 0x000fe20000004100 */
[----:B------:R-:W-:Y:S01]  /*6470*/  F2FP.F16.E5M2.UNPACK_B R55, R75.H1 ;  /* 0x0000004bff37723e */ /* 0x000fe200030004ff */
[--C-:B------:R-:W-:Y:S01]  /*6480*/  HADD2.F32 R45, -RZ, R47.reuse.H0_H0 ;  /* 0x2000002fff2d7230 */ /* 0x100fe20000004100 */
[----:B------:R-:W-:Y:S01]  /*6490*/  IADD3 R101, PT, PT, R109, R108, RZ ;  /* 0x0000006c6d657210 */ /* 0x000fe20007ffe0ff */
[----:B------:R-:W-:Y:S01]  /*64a0*/  HADD2.F32 R50, -RZ, R47.H1_H1 ;  /* 0x3000002fff327230 */ /* 0x000fe20000004100 */
[-C--:B------:R-:W-:Y:S01]  /*64b0*/  F2FP.F16.E5M2.UNPACK_B R57, R76.reuse ;  /* 0x0000004cff39723e */ /* 0x080fe200020004ff */
[----:B------:R-:W-:Y:S01]  /*64c0*/  HADD2.F32 R47, -RZ, R49.H0_H0 ;  /* 0x20000031ff2f7230 */ /* 0x000fe20000004100 */
[----:B------:R-:W-:Y:S01]  /*64d0*/  F2FP.F16.E5M2.UNPACK_B R59, R76.H1 ;  /* 0x0000004cff3b723e */ /* 0x000fe200030004ff */
[----:B------:R-:W-:Y:S01]  /*64e0*/  HADD2.F32 R49, -RZ, R51.H0_H0 ;  /* 0x20000033ff317230 */ /* 0x000fe20000004100 */
[-C--:B------:R-:W-:Y:S01]  /*64f0*/  F2FP.F16.E5M2.UNPACK_B R61, R77.reuse ;  /* 0x0000004dff3d723e */ /* 0x080fe200020004ff */
[----:B------:R-:W-:Y:S01]  /*6500*/  HADD2.F32 R60, -RZ, R57.H1_H1 ;  /* 0x30000039ff3c7230 */ /* 0x000fe20000004100 */
[----:B------:R-:W-:Y:S01]  /*6510*/  F2FP.F16.E5M2.UNPACK_B R63, R77.H1 ;  /* 0x0000004dff3f723e */ /* 0x000fe200030004ff */
[----:B------:R-:W-:Y:S01]  /*6520*/  HADD2.F32 R54, -RZ, R51.H1_H1 ;  /* 0x30000033ff367230 */ /* 0x000fe20000004100 */
[-C--:B------:R-:W-:Y:S01]  /*6530*/  F2FP.F16.E5M2.UNPACK_B R65, R78.reuse ;  /* 0x0000004eff41723e */ /* 0x080fe200020004ff */
[----:B------:R-:W-:Y:S01]  /*6540*/  HADD2.F32 R51, -RZ, R53.H0_H0 ;  /* 0x20000035ff337230 */ /* 0x000fe20000004100 */
[----:B------:R-:W-:Y:S01]  /*6550*/  F2FP.F16.E5M2.UNPACK_B R67, R78.H1 ;  /* 0x0000004eff43723e */ /* 0x000fe200030004ff */
[----:B------:R-:W-:Y:S01]  /*6560*/  HADD2.F32 R64, -RZ, R61.H1_H1 ;  /* 0x3000003dff407230 */ /* 0x000fe20000004100 */
[----:B------:R-:W-:Y:S01]  /*6570*/  ISETP.NE.AND P0, PT, R95, RZ, PT ;  /* 0x000000ff5f00720c */ /* 0x000fe20003f05270 */
[C---:B---3--:R-:W-:Y:S01]  /*6580*/  FMUL R0, R38.reuse, R4 ;  /* 0x0000000426007220 */ /* 0x048fe20000400000 */
[C---:B------:R-:W-:Y:S01]  /*6590*/  FMUL R2, R38.reuse, R5 ;  /* 0x0000000526027220 */ /* 0x040fe20000400000 */
[C---:B------:R-:W-:Y:S01]  /*65a0*/  FMUL R4, R38.reuse, R8 ;  /* 0x0000000826047220 */ /* 0x040fe20000400000 */
[C---:B------:R-:W-:Y:S01]  /*65b0*/  FMUL R5, R38.reuse, R9 ;  /* 0x0000000926057220 */ /* 0x040fe20000400000 */
[C---:B------:R-:W-:Y:S01]  /*65c0*/  FFMA R0, R41.reuse, R40, R0 ;  /* 0x0000002829007223 */ /* 0x040fe20000000000 */
[C---:B------:R-:W-:Y:S01]  /*65d0*/  FFMA R2, R41.reuse, R42, R2 ;  /* 0x0000002a29027223 */ /* 0x040fe20000000002 */
[C---:B------:R-:W-:Y:S01]  /*65e0*/  FMUL R8, R38.reuse, R12 ;  /* 0x0000000c26087220 */ /* 0x040fe20000400000 */
[C---:B------:R-:W-:Y:S01]  /*65f0*/  FMUL R9, R38.reuse, R13 ;  /* 0x0000000d26097220 */ /* 0x040fe20000400000 */
[C---:B------:R-:W-:Y:S01]  /*6600*/  FMUL R12, R38.reuse, R16 ;  /* 0x00000010260c7220 */ /* 0x040fe20000400000 */
[C---:B------:R-:W-:Y:S01]  /*6610*/  FMUL R13, R38.reuse, R17 ;  /* 0x00000011260d7220 */ /* 0x040fe20000400000 */
[C---:B------:R-:W-:Y:S01]  /*6620*/  FMUL R16, R38.reuse, R20 ;  /* 0x0000001426107220 */ /* 0x040fe20000400000 */
[C---:B------:R-:W-:Y:S01]  /*6630*/  FMUL R17, R38.reuse, R21 ;  /* 0x0000001526117220 */ /* 0x040fe20000400000 */
[C---:B------:R-:W-:Y:S01]  /*6640*/  FMUL R20, R38.reuse, R24 ;  /* 0x0000001826147220 */ /* 0x040fe20000400000 */
[C---:B------:R-:W-:Y:S01]  /*6650*/  FMUL R21, R38.reuse, R25 ;  /* 0x0000001926157220 */ /* 0x040fe20000400000 */
[----:B------:R-:W-:Y:S02]  /*6660*/  HADD2.F32 R68, -RZ, R65.H1_H1 ;  /* 0x30000041ff447230 */ /* 0x000fe40000004100 */
[C---:B------:R-:W-:Y:S01]  /*6670*/  FMUL R24, R38.reuse, R28 ;  /* 0x0000001c26187220 */ /* 0x040fe20000400000 */
[C---:B------:R-:W-:Y:S01]  /*6680*/  FMUL R25, R38.reuse, R29 ;  /* 0x0000001d26197220 */ /* 0x040fe20000400000 */
[C---:B------:R-:W-:Y:S01]  /*6690*/  FMUL R28, R38.reuse, R32 ;  /* 0x00000020261c7220 */ /* 0x040fe20000400000 */
[C---:B------:R-:W-:Y:S01]  /*66a0*/  FMUL R29, R38.reuse, R33 ;  /* 0x00000021261d7220 */ /* 0x040fe20000400000 */
[C---:B--2---:R-:W-:Y:S01]  /*66b0*/  FMUL R3, R38.reuse, R6 ;  /* 0x0000000626037220 */ /* 0x044fe20000400000 */
[C---:B------:R-:W-:Y:S01]  /*66c0*/  FMUL R7, R38.reuse, R7 ;  /* 0x0000000726077220 */ /* 0x040fe20000400000 */
[C---:B------:R-:W-:Y:S01]  /*66d0*/  FMUL R6, R38.reuse, R10 ;  /* 0x0000000a26067220 */ /* 0x040fe20000400000 */
[C---:B------:R-:W-:Y:S01]  /*66e0*/  FMUL R11, R38.reuse, R11 ;  /* 0x0000000b260b7220 */ /* 0x040fe20000400000 */
[C---:B------:R-:W-:Y:S01]  /*66f0*/  FFMA R3, R41.reuse, R44, R3 ;  /* 0x0000002c29037223 */ /* 0x040fe20000000003 */
[C---:B------:R-:W-:Y:S01]  /*6700*/  FFMA R7, R41.reuse, R46, R7 ;  /* 0x0000002e29077223 */ /* 0x040fe20000000007 */
[C---:B------:R-:W-:Y:S01]  /*6710*/  FFMA R4, R41.reuse, R43, R4 ;  /* 0x0000002b29047223 */ /* 0x040fe20000000004 */
[----:B------:R-:W-:Y:S01]  /*6720*/  F2FP.F16.E5M2.UNPACK_B R40, R79 ;  /* 0x0000004fff28723e */ /* 0x000fe200020004ff */
[C---:B------:R-:W-:Y:S01]  /*6730*/  FFMA R5, R41.reuse, R48, R5 ;  /* 0x0000003029057223 */ /* 0x040fe20000000005 */
[C---:B------:R-:W-:Y:S01]  /*6740*/  FFMA R6, R41.reuse, R45, R6 ;  /* 0x0000002d29067223 */ /* 0x040fe20000000006 */
[----:B------:R-:W-:Y:S01]  /*6750*/  F2FP.F16.E5M2.UNPACK_B R42, R79.H1 ;  /* 0x0000004fff2a723e */ /* 0x000fe200030004ff */
[C---:B------:R-:W-:Y:S01]  /*6760*/  FFMA R11, R41.reuse, R50, R11 ;  /* 0x00000032290b7223 */ /* 0x040fe2000000000b */
[----:B------:R-:W-:Y:S01]  /*6770*/  FFMA R8, R41, R47, R8 ;  /* 0x0000002f29087223 */ /* 0x000fe20000000008 */
[----:B------:R-:W-:Y:S01]  /*6780*/  F2FP.SATFINITE.E5M2.F32.PACK_AB_MERGE_C R97, R7, R3, RZ ;  /* 0x000000030761723e */ /* 0x000fe200048060ff */
[C---:B------:R-:W-:Y:S01]  /*6790*/  FFMA R9, R41.reuse, R52, R9 ;  /* 0x0000003429097223 */ /* 0x040fe20000000009 */
[----:B------:R-:W-:Y:S01]  /*67a0*/  FMUL R10, R38, R14 ;  /* 0x0000000e260a7220 */ /* 0x000fe20000400000 */
[----:B------:R-:W-:Y:S01]  /*67b0*/  LEA R109, R90, UR44, 0x3 ;  /* 0x0000002c5a6d7c11 */ /* 0x000fe2000f8e18ff */
[----:B------:R-:W-:Y:S01]  /*67c0*/  FMUL R15, R38, R15 ;  /* 0x0000000f260f7220 */ /* 0x000fe20000400000 */
[--C-:B------:R-:W-:Y:S01]  /*67d0*/  HADD2.F32 R53, -RZ, R55.reuse.H0_H0 ;  /* 0x20000037ff357230 */ /* 0x100fe20000004100 */
[----:B------:R-:W-:Y:S01]  /*67e0*/  F2FP.SATFINITE.E5M2.F32.PACK_AB_MERGE_C R96, R2, R0, R97 ;  /* 0x000000000260723e */ /* 0x000fe20004806061 */
[----:B------:R-:W-:Y:S01]  /*67f0*/  FFMA R10, R41, R49, R10 ;  /* 0x00000031290a7223 */ /* 0x000fe2000000000a */
[----:B------:R-:W-:Y:S01]  /*6800*/  F2FP.SATFINITE.E5M2.F32.PACK_AB_MERGE_C R97, R11, R6, RZ ;  /* 0x000000060b61723e */ /* 0x000fe200048060ff */
[C---:B------:R-:W-:Y:S01]  /*6810*/  FFMA R15, R41.reuse, R54, R15 ;  /* 0x00000036290f7223 */ /* 0x040fe2000000000f */
[C---:B------:R-:W-:Y:S01]  /*6820*/  FFMA R12, R41.reuse, R51, R12 ;  /* 0x00000033290c7223 */ /* 0x040fe2000000000c */
[----:B------:R-:W-:Y:S01]  /*6830*/  FFMA R13, R41, R56, R13 ;  /* 0x00000038290d7223 */ /* 0x000fe2000000000d */
[----:B------:R-:W-:Y:S01]  /*6840*/  F2FP.SATFINITE.E5M2.F32.PACK_AB_MERGE_C R97, R5, R4, R97 ;  /* 0x000000040561723e */ /* 0x000fe20004806061 */
[----:B------:R-:W-:Y:S01]  /*6850*/  HADD2.F32 R58, -RZ, R55.H1_H1 ;  /* 0x30000037ff3a7230 */ /* 0x000fe20000004100 */
[----:B------:R-:W-:Y:S01]  /*6860*/  F2FP.SATFINITE.E5M2.F32.PACK_AB_MERGE_C R98, R15, R10, RZ ;  /* 0x0000000a0f62723e */ /* 0x000fe200048060ff */
[----:B------:R-:W-:Y:S02]  /*6870*/  HADD2.F32 R55, -RZ, R57.H0_H0 ;  /* 0x20000039ff377230 */ /* 0x000fe40000004100 */
[C---:B------:R-:W-:Y:S01]  /*6880*/  FMUL R14, R38.reuse, R18 ;  /* 0x00000012260e7220 */ /* 0x040fe20000400000 */
[C---:B------:R-:W-:Y:S01]  /*6890*/  FMUL R19, R38.reuse, R19 ;  /* 0x0000001326137220 */ /* 0x040fe20000400000 */
[--C-:B------:R-:W-:Y:S02]  /*68a0*/  HADD2.F32 R57, -RZ, R59.reuse.H0_H0 ;  /* 0x2000003bff397230 */ /* 0x100fe40000004100 */
[C---:B------:R-:W-:Y:S01]  /*68b0*/  FMUL R18, R38.reuse, R22 ;  /* 0x0000001626127220 */ /* 0x040fe20000400000 */
[C---:B------:R-:W-:Y:S01]  /*68c0*/  FFMA R14, R41.reuse, R53, R14 ;  /* 0x00000035290e7223 */ /* 0x040fe2000000000e */
[----:B------:R-:W-:Y:S02]  /*68d0*/  HADD2.F32 R62, -RZ, R59.H1_H1 ;  /* 0x3000003bff3e7230 */ /* 0x000fe40000004100 */
[C---:B------:R-:W-:Y:S01]  /*68e0*/  FFMA R19, R41.reuse, R58, R19 ;  /* 0x0000003a29137223 */ /* 0x040fe20000000013 */
[----:B------:R-:W-:Y:S02]  /*68f0*/  HADD2.F32 R59, -RZ, R61.H0_H0 ;  /* 0x2000003dff3b7230 */ /* 0x000fe40000004100 */
[C---:B------:R-:W-:Y:S01]  /*6900*/  FMUL R23, R38.reuse, R23 ;  /* 0x0000001726177220 */ /* 0x040fe20000400000 */
[C---:B------:R-:W-:Y:S01]  /*6910*/  FFMA R16, R41.reuse, R55, R16 ;  /* 0x0000003729107223 */ /* 0x040fe20000000010 */
[C---:B------:R-:W-:Y:S01]  /*6920*/  FFMA R17, R41.reuse, R60, R17 ;  /* 0x0000003c29117223 */ /* 0x040fe20000000011 */
[--C-:B------:R-:W-:Y:S02]  /*6930*/  HADD2.F32 R61, -RZ, R63.reuse.H0_H0 ;  /* 0x2000003fff3d7230 */ /* 0x100fe40000004100 */
[C---:B------:R-:W-:Y:S01]  /*6940*/  FFMA R18, R41.reuse, R57, R18 ;  /* 0x0000003929127223 */ /* 0x040fe20000000012 */
[----:B------:R-:W-:Y:S02]  /*6950*/  HADD2.F32 R66, -RZ, R63.H1_H1 ;  /* 0x3000003fff427230 */ /* 0x000fe40000004100 */
[C---:B------:R-:W-:Y:S01]  /*6960*/  FMUL R22, R38.reuse, R26 ;  /* 0x0000001a26167220 */ /* 0x040fe20000400000 */
[----:B------:R-:W-:Y:S02]  /*6970*/  HADD2.F32 R63, -RZ, R65.H0_H0 ;  /* 0x20000041ff3f7230 */ /* 0x000fe40000004100 */
[C---:B------:R-:W-:Y:S01]  /*6980*/  FFMA R23, R41.reuse, R62, R23 ;  /* 0x0000003e29177223 */ /* 0x040fe20000000017 */
[C---:B------:R-:W-:Y:S01]  /*6990*/  FMUL R27, R38.reuse, R27 ;  /* 0x0000001b261b7220 */ /* 0x040fe20000400000 */
[C---:B------:R-:W-:Y:S01]  /*69a0*/  FFMA R20, R41.reuse, R59, R20 ;  /* 0x0000003b29147223 */ /* 0x040fe20000000014 */
[C---:B------:R-:W-:Y:S01]  /*69b0*/  FFMA R21, R41.reuse, R64, R21 ;  /* 0x0000004029157223 */ /* 0x040fe20000000015 */
[--C-:B------:R-:W-:Y:S02]  /*69c0*/  HADD2.F32 R65, -RZ, R67.reuse.H0_H0 ;  /* 0x20000043ff417230 */ /* 0x100fe40000004100 */
[C---:B------:R-:W-:Y:S01]  /*69d0*/  FFMA R22, R41.reuse, R61, R22 ;  /* 0x0000003d29167223 */ /* 0x040fe20000000016 */
[----:B------:R-:W-:Y:S02]  /*69e0*/  HADD2.F32 R70, -RZ, R67.H1_H1 ;  /* 0x30000043ff467230 */ /* 0x000fe40000004100 */
[C---:B------:R-:W-:Y:S01]  /*69f0*/  FMUL R26, R38.reuse, R30 ;  /* 0x0000001e261a7220 */ /* 0x040fe20000400000 */
[--C-:B------:R-:W-:Y:S02]  /*6a00*/  HADD2.F32 R67, -RZ, R40.reuse.H0_H0 ;  /* 0x20000028ff437230 */ /* 0x100fe40000004100 */
[C---:B------:R-:W-:Y:S01]  /*6a10*/  FFMA R27, R41.reuse, R66, R27 ;  /* 0x00000042291b7223 */ /* 0x040fe2000000001b */
[C---:B------:R-:W-:Y:S01]  /*6a20*/  FMUL R31, R38.reuse, R31 ;  /* 0x0000001f261f7220 */ /* 0x040fe20000400000 */
[C---:B------:R-:W-:Y:S01]  /*6a30*/  FFMA R24, R41.reuse, R63, R24 ;  /* 0x0000003f29187223 */ /* 0x040fe20000000018 */
[----:B------:R-:W-:Y:S02]  /*6a40*/  HADD2.F32 R40, -RZ, R40.H1_H1 ;  /* 0x30000028ff287230 */ /* 0x000fe40000004100 */
[C---:B------:R-:W-:Y:S01]  /*6a50*/  FFMA R25, R41.reuse, R68, R25 ;  /* 0x0000004429197223 */ /* 0x040fe20000000019 */
[--C-:B------:R-:W-:Y:S02]  /*6a60*/  HADD2.F32 R69, -RZ, R42.reuse.H0_H0 ;  /* 0x2000002aff457230 */ /* 0x100fe40000004100 */
[C---:B------:R-:W-:Y:S01]  /*6a70*/  FFMA R26, R41.reuse, R65, R26 ;  /* 0x00000041291a7223 */ /* 0x040fe2000000001a */
[----:B------:R-:W-:Y:S02]  /*6a80*/  HADD2.F32 R42, -RZ, R42.H1_H1 ;  /* 0x3000002aff2a7230 */ /* 0x000fe40000004100 */
[C---:B------:R-:W-:Y:S01]  /*6a90*/  FMUL R30, R38.reuse, R34 ;  /* 0x00000022261e7220 */ /* 0x040fe20000400000 */
[----:B------:R-:W-:Y:S01]  /*6aa0*/  FFMA R31, R41, R70, R31 ;  /* 0x00000046291f7223 */ /* 0x000fe2000000001f */
[----:B------:R-:W-:Y:S01]  /*6ab0*/  FMUL R35, R38, R35 ;  /* 0x0000002326237220 */ /* 0x000fe20000400000 */
[----:B------:R-:W-:Y:S01]  /*6ac0*/  F2FP.SATFINITE.E5M2.F32.PACK_AB_MERGE_C R99, R19, R14, RZ ;  /* 0x0000000e1363723e */ /* 0x000fe200048060ff */
[C---:B------:R-:W-:Y:S01]  /*6ad0*/  FFMA R28, R41.reuse, R67, R28 ;  /* 0x00000043291c7223 */ /* 0x040fe2000000001c */
[C---:B------:R-:W-:Y:S01]  /*6ae0*/  FFMA R29, R41.reuse, R40, R29 ;  /* 0x00000028291d7223 */ /* 0x040fe2000000001d */
[C---:B------:R-:W-:Y:S01]  /*6af0*/  FFMA R30, R41.reuse, R69, R30 ;  /* 0x00000045291e7223 */ /* 0x040fe2000000001e */
[----:B------:R-:W-:Y:S01]  /*6b00*/  FFMA R35, R41, R42, R35 ;  /* 0x0000002a29237223 */ /* 0x000fe20000000023 */
[----:B------:R-:W-:Y:S02]  /*6b10*/  F2FP.SATFINITE.E5M2.F32.PACK_AB_MERGE_C R98, R9, R8, R98 ;  /* 0x000000080962723e */ /* 0x000fe40004806062 */
[----:B------:R-:W-:Y:S02]  /*6b20*/  F2FP.SATFINITE.E5M2.F32.PACK_AB_MERGE_C R99, R13, R12, R99 ;  /* 0x0000000c0d63723e */ /* 0x000fe40004806063 */
[----:B------:R-:W-:Y:S02]  /*6b30*/  F2FP.SATFINITE.E5M2.F32.PACK_AB_MERGE_C R104, R23, R18, RZ ;  /* 0x000000121768723e */ /* 0x000fe400048060ff */
[----:B------:R-:W-:Y:S01]  /*6b40*/  F2FP.SATFINITE.E5M2.F32.PACK_AB_MERGE_C R105, R27, R22, RZ ;  /* 0x000000161b69723e */ /* 0x000fe200048060ff */
[----:B------:R1:W-:Y:S01]  /*6b50*/  STS.128 [R71+UR44+0x2200], R96 ;  /* 0x0022006047007988 */ /* 0x0003e20008000c2c */
[----:B------:R-:W-:Y:S02]  /*6b60*/  F2FP.SATFINITE.E5M2.F32.PACK_AB_MERGE_C R110, R31, R26, RZ ;  /* 0x0000001a1f6e723e */ /* 0x000fe400048060ff */
[----:B------:R-:W-:Y:S02]  /*6b70*/  F2FP.SATFINITE.E5M2.F32.PACK_AB_MERGE_C R111, R35, R30, RZ ;  /* 0x0000001e236f723e */ /* 0x000fe400048060ff */
[----:B------:R-:W-:Y:S02]  /*6b80*/  F2FP.SATFINITE.E5M2.F32.PACK_AB_MERGE_C R104, R17, R16, R104 ;  /* 0x000000101168723e */ /* 0x000fe40004806068 */
[----:B------:R-:W-:Y:S02]  /*6b90*/  F2FP.SATFINITE.E5M2.F32.PACK_AB_MERGE_C R105, R21, R20, R105 ;  /* 0x000000141569723e */ /* 0x000fe40004806069 */
[----:B------:R-:W-:Y:S02]  /*6ba0*/  F2FP.SATFINITE.E5M2.F32.PACK_AB_MERGE_C R106, R25, R24, R110 ;  /* 0x00000018196a723e */ /* 0x000fe4000480606e */
[----:B------:R-:W-:Y:S02]  /*6bb0*/  F2FP.SATFINITE.E5M2.F32.PACK_AB_MERGE_C R107, R29, R28, R111 ;  /* 0x0000001c1d6b723e */ /* 0x000fe4000480606f */
[----:B------:R-:W-:Y:S03]  /*6bc0*/  @P6 SHF.L.U32 R110, R89, 0x1f, RZ ;  /* 0x0000001f596e6819 */ /* 0x000fe600000006ff */
[----:B------:R1:W-:Y:S01]  /*6bd0*/  STS.128 [R101+0x2210], R104 ;  /* 0x0022106865007388 */ /* 0x0003e20000000c00 */
[----:B------:R-:W-:Y:S01]  /*6be0*/  @!PT LDS RZ, [RZ] ;  /* 0x00000000fffff984 */ /* 0x000fe20000000800 */
[----:B------:R-:W-:Y:S01]  /*6bf0*/  @!PT LDS RZ, [RZ] ;  /* 0x00000000fffff984 */ /* 0x000fe20000000800 */
[----:B------:R-:W-:Y:S01]  /*6c00*/  @!PT LDS RZ, [RZ] ;  /* 0x00000000fffff984 */ /* 0x000fe20000000800 */
[----:B------:R-:W-:Y:S01]  /*6c10*/  @!PT LDS RZ, [RZ] ;  /* 0x00000000fffff984 */ /* 0x000fe20000000800 */
[----:B------:R2:W-:Y:S07]  /*6c20*/  MEMBAR.ALL.CTA ;  /* 0x0000000000007992 */ /* 0x0005ee0000008000 */
[----:B--2---:R-:W2:Y:S02]  /*6c30*/  FENCE.VIEW.ASYNC.S ;  /* 0x00000000000073c6 */ /* 0x004ea40000000000 */
[----:B--2---:R-:W-:Y:S06]  /*6c40*/  BAR.SYNC.DEFER_BLOCKING 0x1, 0x80 ;  /* 0x0042000000007b1d */ /* 0x004fec0000010000 */
[----:B------:R-:W-:Y:S05]  /*6c50*/  @P0 BRA `(.L_x_107) ;  /* 0x0000000000280947 */ /* 0x000fea0003800000 */
[----:B------:R-:W2:Y:S01]  /*6c60*/  LDCU.64 UR6, c[0x0][0x348] ;  /* 0x00006900ff0677ac */ /* 0x000ea20008000a00 */
[----:B------:R-:W-:Y:S01]  /*6c70*/  UIADD3 UR4, UPT, UPT, UR44, 0x2200, URZ ;  /* 0x000022002c047890 */ /* 0x000fe2000fffe0ff */
[----:B------:R-:W-:Y:S05]  /*6c80*/  UMOV UR51, UR36 ;  /* 0x0000002400337c82 */ /* 0x000fea0008000000 */
[----:B------:R-:W-:Y:S04]  /*6c90*/  MOV R94, UR4 ;  /* 0x00000004005e7c02 */ /* 0x000fe80008000f00 */
[----:B------:R-:W-:Y:S01]  /*6ca0*/  R2UR UR48, R94 ;  /* 0x000000005e3072ca */ /* 0x000fe200000e0000 */
[----:B--2---:R-:W-:Y:S04]  /*6cb0*/  UIADD3 UR4, UP0, UPT, UR6, 0x680, URZ ;  /* 0x0000068006047890 */ /* 0x004fe8000ff1e0ff */
[----:B------:R-:W-:Y:S09]  /*6cc0*/  UIADD3.X UR5, UPT, UPT, URZ, UR7, URZ, UP0, !UPT ;  /* 0x00000007ff057290 */ /* 0x000ff200087fe4ff */
[----:B------:R2:W-:Y:S01]  /*6cd0*/  UTMASTG.3D [UR48], [UR4] ;  /* 0x00000030040073b5 */ /* 0x0005e20008010000 */
[----:B------:R0:W-:Y:S01]  /*6ce0*/  UTMACMDFLUSH ;  /* 0x00000000000079b7 */ /* 0x0001e20000000000 */
[----:B--2---:R-:W-:Y:S04]  /*6cf0*/  DEPBAR.LE SB0, 0x1 ;  /* 0x000080400000791a */ /* 0x004fe80000000000 */
.L_x_107:
[----:B------:R-:W-:Y:S05]  /*6d00*/  BSYNC.RECONVERGENT B0 ;  /* 0x0000000000007941 */ /* 0x000fea0003800200 */
.L_x_106:
[----:B------:R-:W-:Y:S06]  /*6d10*/  BAR.SYNC.DEFER_BLOCKING 0x1, 0x80 ;  /* 0x0042000000007b1d */ /* 0x000fec0000010000 */
[----:B------:R-:W2:Y:S01]  /*6d20*/  @P6 SYNCS.PHASECHK.TRANS64.TRYWAIT P0, [R109+URZ+0x80], R110 ;  /* 0x0000806e6d0065a7 */ /* 0x000ea200080011ff */
[----:B------:R-:W-:Y:S01]  /*6d30*/  BSSY B1, `(.L_x_108) ;  /* 0x0000020000017945 */ /* 0x000fe20003800000 */
[----:B--2---:R-:W-:Y:S03]  /*6d40*/  @P6 SEL R102, RZ, 0x1, !P0 ;  /* 0x00000001ff666807 */ /* 0x004fe60004000000 */
[----:B------:R-:W-:Y:S05]  /*6d50*/  @!P6 BRA `(.L_x_109) ;  /* 0x000000000074e947 */ /* 0x000fea0003800000 */
[----:B------:R-:W-:Y:S01]  /*6d60*/  ISETP.NE.AND P1, PT, R103, RZ, PT ;  /* 0x000000ff6700720c */ /* 0x000fe20003f25270 */
[----:B------:R-:W2:Y:S01]  /*6d70*/  S2R R0, SR_CgaCtaId ;  /* 0x0000000000007919 */ /* 0x000ea20000008800 */
[----:B------:R-:W-:Y:S01]  /*6d80*/  ISETP.NE.AND P0, PT, R102, RZ, PT ;  /* 0x000000ff6600720c */ /* 0x000fe20003f05270 */
[----:B------:R-:W-:Y:S10]  /*6d90*/  BSSY B0, `(.L_x_110) ;  /* 0x0000008000007945 */ /* 0x000ff40003800000 */
[----:B------:R-:W-:Y:S05]  /*6da0*/  @P1 IMAD R2, R90, 0x1000, R71 ;  /* 0x000010005a021824 */ /* 0x000fea00078e0247 */
[----:B------:R-:W-:Y:S05]  /*6db0*/  @P1 IADD3 R3, PT, PT, R2, UR44, RZ ;  /* 0x0000002c02031c10 */ /* 0x000fea000fffe0ff */
[----:B------:R-:W-:Y:S01]  /*6dc0*/  @P1 IMAD.IADD R3, R3, 0x1, R108 ;  /* 0x0000000103031824 */ /* 0x000fe200078e026c */
[----:B------:R-:W-:Y:S06]  /*6dd0*/  @P0 BRA `(.L_x_111) ;  /* 0x00000000000c0947 */ /* 0x000fec0003800000 */
[----:B------:R-:W-:Y:S04]  /*6de0*/  SHF.L.U32 R4, R89, 0x1f, RZ ;  /* 0x0000001f59047819 */ /* 0x000fe800000006ff */
[----:B------:R-:W3:Y:S02]  /*6df0*/  SYNCS.PHASECHK.TRANS64.TRYWAIT P0, [R109+URZ+0x80], R4 ;  /* 0x000080046d0075a7 */ /* 0x000ee400080011ff */
[----:B---3--:R-:W-:Y:S05]  /*6e00*/  @!P0 BRA `(.L_x_112) ;  /* 0x0000001800108947 */ /* 0x008fea0003800000 */
.L_x_111:
[----:B------:R-:W-:Y:S05]  /*6e10*/  BSYNC B0 ;  /* 0x0000000000007941 */ /* 0x000fea0003800000 */
.L_x_110:
[----:B------:R-:W-:Y:S01]  /*6e20*/  ISETP.NE.AND P0, PT, R103, RZ, PT ;  /* 0x000000ff6700720c */ /* 0x000fe20003f05270 */
[----:B---3--:R-:W-:Y:S02]  /*6e30*/  VIADD R109, R109, 0x90 ;  /* 0x000000906d6d7836 */ /* 0x008fe40000000000 */
[----:B------:R-:W-:Y:S03]  /*6e40*/  VIADD R90, R90, 0x1 ;  /* 0x000000015a5a7836 */ /* 0x000fe60000000000 */
[----:B--2---:R-:W-:Y:S07]  /*6e50*/  PRMT R0, R0, 0x654, R109 ;  /* 0x0000065400007816 */ /* 0x004fee000000006d */
[----:B------:R2:W3:Y:S04]  /*6e60*/  @P0 LDS.128 R72, [R2+UR44+0x200] ;  /* 0x0002002c02480984 */ /* 0x0004e80008000c00 */
[----:B------:R2:W4:Y:S01]  /*6e70*/  @P0 LDS.128 R76, [R3+0x210] ;  /* 0x00021000034c0984 */ /* 0x0005220000000c00 */
        /* <DEDUP_REMOVED lines=10> */
[----:B--23--:R-:W-:Y:S02]  /*6f20*/  LOP3.LUT R89, R89, R0, RZ, 0x3c, !PT ;  /* 0x0000000059597212 */ /* 0x00cfe400078e3cff */
.L_x_109:
[----:B------:R-:W-:Y:S05]  /*6f30*/  BSYNC B1 ;  /* 0x0000000000017941 */ /* 0x000fea0003800000 */
.L_x_108:
[----:B------:R-:W-:Y:S05]  /*6f40*/  VIADD R0, R39, 0x40 ;  /* 0x0000004027007836 */ /* 0x000fea0000000000 */
[----:B------:R-:W-:Y:S04]  /*6f50*/  SHF.R.U32.HI R0, RZ, 0x15, R0 ;  /* 0x00000015ff007819 */ /* 0x000fe80000011600 */
[----:B------:R-:W-:Y:S11]  /*6f60*/  LOP3.LUT P0, RZ, R0, 0x3, R85, 0x48, !PT ;  /* 0x0000000300ff7812 */ /* 0x000ff60007804855 */
[----:B------:R-:W-:Y:S02]  /*6f70*/  @!UPT UIADD3 URZ, UPT, UPT, URZ, URZ, URZ ;  /* 0x000000fffffff290 */ /* 0x000fe4000fffe0ff */
[----:B------:R-:W-:Y:S05]  /*6f80*/  @!P0 BRA `(.L_x_113) ;  /* 0x0000000000408947 */ /* 0x000fea0003800000 */
[----:B------:R-:W2:Y:S01]  /*6f90*/  LDCU.64 UR8, c[0x4][0x70] ;  /* 0x01000e00ff0877ac */ /* 0x000ea20008000a00 */
[----:B------:R-:W-:Y:S01]  /*6fa0*/  MOV R3, 0x0 ;  /* 0x0000000000037802 */ /* 0x000fe20000000f00 */
[----:B------:R-:W-:Y:S02]  /*6fb0*/  HFMA2 R12, -RZ, RZ, 0, 5.9604644775390625e-08 ;  /* 0x00000001ff0c7431 */ /* 0x000fe400000001ff */
[----:B------:R-:W-:Y:S02]  /*6fc0*/  IMAD.MOV.U32 R8, RZ, RZ, 0x192 ;  /* 0x00000192ff087424 */ /* 0x000fe400078e00ff */
[----:B------:R-:W-:Y:S01]  /*6fd0*/  IMAD.MOV.U32 R13, RZ, RZ, RZ ;  /* 0x000000ffff0d7224 */ /* 0x000fe200078e00ff */
[----:B------:R-:W3:Y:S01]  /*6fe0*/  LDCU.64 UR6, c[0x4][0x78] ;  /* 0x01000f00ff0677ac */ /* 0x000ee20008000a00 */
[----:B------:R-:W1:Y:S01]  /*6ff0*/  LDC.64 R2, c[0x4][R3] ;  /* 0x0100000003027b82 */ /* 0x000e620000000a00 */
[----:B------:R-:W5:Y:S01]  /*7000*/  LDCU.64 UR4, c[0x4][0x10] ;  /* 0x01000200ff0477ac */ /* 0x000f620008000a00 */
[----:B--2---:R-:W-:Y:S01]  /*7010*/  MOV R5, UR9 ;  /* 0x0000000900057c02 */ /* 0x004fe20008000f00 */
[----:B------:R-:W-:Y:S01]  /*7020*/  IMAD.U32 R4, RZ, RZ, UR8 ;  /* 0x00000008ff047e24 */ /* 0x000fe2000f8e00ff */
[----:B---3--:R-:W-:Y:S01]  /*7030*/  MOV R7, UR7 ;  /* 0x0000000700077c02 */ /* 0x008fe20008000f00 */
[----:B------:R-:W-:Y:S01]  /*7040*/  IMAD.U32 R6, RZ, RZ, UR6 ;  /* 0x00000006ff067e24 */ /* 0x000fe2000f8e00ff */
[----:B-----5:R-:W-:Y:S01]  /*7050*/  MOV R11, UR5 ;  /* 0x00000005000b7c02 */ /* 0x020fe20008000f00 */
[----:B------:R-:W-:Y:S02]  /*7060*/  IMAD.U32 R10, RZ, RZ, UR4 ;  /* 0x00000004ff0a7e24 */ /* 0x000fe4000f8e00ff */
[----:B------:R-:W-:Y:S07]  /*7070*/  LEPC R20, `(.L_x_113) ;  /* 0x000000001014794e */ /* 0x000fee0000000000 */
[----:B-1--4-:R-:W-:Y:S05]  /*7080*/  CALL.ABS.NOINC R2 ;  /* 0x0000000002007343 */ /* 0x012fea0003c00000 */
.L_x_113:
[----:B------:R-:W-:Y:S01]  /*7090*/  ISETP.NE.AND P0, PT, R95, RZ, PT ;  /* 0x000000ff5f00720c */ /* 0x000fe20003f05270 */
[----:B------:R-:W-:Y:S05]  /*70a0*/  WARPSYNC.ALL ;  /* 0x0000000000007948 */ /* 0x000fea0003800000 */
[----:B------:R-:W-:Y:S01]  /*70b0*/  R2UR UR4, R39 ;  /* 0x00000000270472ca */ /* 0x000fe200000e0000 */
[----:B------:R-:W2:Y:S01]  /*70c0*/  S2UR UR6, SR_CgaCtaId ;  /* 0x00000000000679c3 */ /* 0x000ea20000008800 */
[-C--:B------:R-:W-:Y:S01]  /*70d0*/  F2FP.F16.E5M2.UNPACK_B R42, R72.reuse ;  /* 0x00000048ff2a723e */ /* 0x080fe200020004ff */
[----:B------:R-:W-:Y:S01]  /*70e0*/  BSSY.RECONVERGENT B0, `(.L_x_114) ;  /* 0x000009c000007945 */ /* 0x000fe20003800200 */
[----:B------:R-:W-:Y:S02]  /*70f0*/  F2FP.F16.E5M2.UNPACK_B R72, R72.H1 ;  /* 0x00000048ff48723e */ /* 0x000fe400030004ff */
[-C--:B------:R-:W-:Y:S01]  /*7100*/  F2FP.F16.E5M2.UNPACK_B R46, R73.reuse ;  /* 0x00000049ff2e723e */ /* 0x080fe200020004ff */
[--C-:B------:R-:W-:Y:S01]  /*7110*/  HADD2.F32 R40, -RZ, R42.reuse.H0_H0 ;  /* 0x2000002aff287230 */ /* 0x100fe20000004100 */
[----:B------:R-:W-:Y:S01]  /*7120*/  F2FP.F16.E5M2.UNPACK_B R73, R73.H1 ;  /* 0x00000049ff49723e */ /* 0x000fe200030004ff */
[----:B------:R-:W-:Y:S01]  /*7130*/  HADD2.F32 R42, -RZ, R42.H1_H1 ;  /* 0x3000002aff2a7230 */ /* 0x000fe20000004100 */
[-C--:B------:R-:W-:Y:S01]  /*7140*/  F2FP.F16.E5M2.UNPACK_B R50, R74.reuse ;  /* 0x0000004aff32723e */ /* 0x080fe200020004ff */
[----:B------:R-:W-:Y:S01]  /*7150*/  HADD2.F32 R43, -RZ, R72.H0_H0 ;  /* 0x20000048ff2b7230 */ /* 0x000fe20000004100 */
[----:B------:R-:W-:Y:S01]  /*7160*/  F2FP.F16.E5M2.UNPACK_B R74, R74.H1 ;  /* 0x0000004aff4a723e */ /* 0x000fe200030004ff */
[----:B------:R-:W-:Y:S01]  /*7170*/  LDTM.16dp32bit_t0_t15.x32 R4, tmem[UR4+0x40] ;  /* 0x00004004000479ee */ /* 0x000fe20008a80000 */
[----:B------:R-:W3:Y:S01]  /*7180*/  LDTM.16dp32bit_t16_t31.x32 R4, tmem[UR4+0x60] ;  /* 0x00006004000479ee */ /* 0x000ee20008aa0000 */
[----:B------:R-:W-:Y:S01]  /*7190*/  NOP ;  /* 0x0000000000007918 */ /* 0x000fe20000000000 */
[--C-:B------:R-:W-:Y:S01]  /*71a0*/  HADD2.F32 R45, -RZ, R46.reuse.H0_H0 ;  /* 0x2000002eff2d7230 */ /* 0x100fe20000004100 */
[----:B------:R-:W-:Y:S01]  /*71b0*/  R2UR UR5, R100 ;  /* 0x00000000640572ca */ /* 0x000fe200000e0000 */
[----:B------:R-:W-:Y:S01]  /*71c0*/  HADD2.F32 R46, -RZ, R46.H1_H1 ;  /* 0x3000002eff2e7230 */ /* 0x000fe20000004100 */
[----:B------:R-:W-:Y:S01]  /*71d0*/  F2FP.F16.E5M2.UNPACK_B R54, R75 ;  /* 0x0000004bff36723e */ /* 0x000fe200020004ff */
[--C-:B------:R-:W-:Y:S01]  /*71e0*/  HADD2.F32 R49, -RZ, R50.reuse.H0_H0 ;  /* 0x20000032ff317230 */ /* 0x100fe20000004100 */
[----:B----4-:R-:W-:Y:S01]  /*71f0*/  F2FP.F16.E5M2.UNPACK_B R58, R76 ;  /* 0x0000004cff3a723e */ /* 0x010fe200020004ff */
[----:B------:R-:W-:Y:S01]  /*7200*/  HADD2.F32 R50, -RZ, R50.H1_H1 ;  /* 0x30000032ff327230 */ /* 0x000fe20000004100 */
[----:B------:R-:W-:Y:S01]  /*7210*/  F2FP.F16.E5M2.UNPACK_B R62, R77 ;  /* 0x0000004dff3e723e */ /* 0x000fe200020004ff */
[--C-:B------:R-:W-:Y:S01]  /*7220*/  HADD2.F32 R53, -RZ, R54.reuse.H0_H0 ;  /* 0x20000036ff357230 */ /* 0x100fe20000004100 */
[----:B------:R-:W-:Y:S01]  /*7230*/  F2FP.F16.E5M2.UNPACK_B R66, R78 ;  /* 0x0000004eff42723e */ /* 0x000fe200020004ff */
[----:B------:R-:W-:Y:S01]  /*7240*/  HADD2.F32 R54, -RZ, R54.H1_H1 ;  /* 0x30000036ff367230 */ /* 0x000fe20000004100 */
[----:B------:R-:W-:Y:S01]  /*7250*/  F2FP.F16.E5M2.UNPACK_B R69, R79 ;  /* 0x0000004fff45723e */ /* 0x000fe200020004ff */
[--C-:B------:R-:W-:Y:S01]  /*7260*/  HADD2.F32 R57, -RZ, R58.reuse.H0_H0 ;  /* 0x2000003aff397230 */ /* 0x100fe20000004100 */
[----:B------:R-:W-:Y:S01]  /*7270*/  F2FP.F16.E5M2.UNPACK_B R75, R75.H1 ;  /* 0x0000004bff4b723e */ /* 0x000fe200030004ff */
[----:B------:R-:W-:Y:S01]  /*7280*/  UIADD3 UR4, UPT, UPT, UR5, 0xf0, URZ ;  /* 0x000000f005047890 */ /* 0x000fe2000fffe0ff */
[----:B------:R-:W-:Y:S01]  /*7290*/  HADD2.F32 R59, -RZ, R58.H1_H1 ;  /* 0x3000003aff3b7230 */ /* 0x000fe20000004100 */
[----:B------:R-:W-:Y:S01]  /*72a0*/  F2FP.F16.E5M2.UNPACK_B R76, R76.H1 ;  /* 0x0000004cff4c723e */ /* 0x000fe200030004ff */
[--C-:B------:R-:W-:Y:S01]  /*72b0*/  HADD2.F32 R61, -RZ, R62.reuse.H0_H0 ;  /* 0x2000003eff3d7230 */ /* 0x100fe20000004100 */
[----:B------:R-:W-:Y:S01]  /*72c0*/  F2FP.F16.E5M2.UNPACK_B R77, R77.H1 ;  /* 0x0000004dff4d723e */ /* 0x000fe200030004ff */
[----:B------:R-:W-:Y:S01]  /*72d0*/  HADD2.F32 R62, -RZ, R62.H1_H1 ;  /* 0x3000003eff3e7230 */ /* 0x000fe20000004100 */
[----:B------:R-:W-:Y:S01]  /*72e0*/  F2FP.F16.E5M2.UNPACK_B R78, R78.H1 ;  /* 0x0000004eff4e723e */ /* 0x000fe200030004ff */
[--C-:B------:R-:W-:Y:S01]  /*72f0*/  HADD2.F32 R65, -RZ, R66.reuse.H0_H0 ;  /* 0x20000042ff417230 */ /* 0x100fe20000004100 */
[----:B--2---:R-:W-:Y:S01]  /*7300*/  UPRMT UR4, UR6, 0x654, UR4 ;  /* 0x0000065406047896 */ /* 0x004fe20008000004 */
        /* <DEDUP_REMOVED lines=8> */
[----:B------:R-:W-:Y:S01]  /*7390*/  SYNCS.ARRIVE.TRANS64.RED.A1T0 RZ, [UR4], RZ ;  /* 0x000000ffffff79a7 */ /* 0x000fe20008100404 */
        /* <DEDUP_REMOVED lines=15> */
[--C-:B------:R-:W-:Y:S02]  /*7490*/  HADD2.F32 R47, -RZ, R73.reuse.H0_H0 ;  /* 0x20000049ff2f7230 */ /* 0x100fe40000004100 */
[C---:B------:R-:W-:Y:S01]  /*74a0*/  FMUL R10, R38.reuse, R10 ;  /* 0x0000000a260a7220 */ /* 0x040fe20000400000 */
[C---:B------:R-:W-:Y:S01]  /*74b0*/  FFMA R6, R41.reuse, R43, R6 ;  /* 0x0000002b29067223 */ /* 0x040fe20000000006 */
[----:B------:R-:W-:Y:S02]  /*74c0*/  HADD2.F32 R48, -RZ, R73.H1_H1 ;  /* 0x30000049ff307230 */ /* 0x000fe40000004100 */
[C---:B------:R-:W-:Y:S01]  /*74d0*/  FFMA R7, R41.reuse, R44, R7 ;  /* 0x0000002c29077223 */ /* 0x040fe20000000007 */
[C---:B------:R-:W-:Y:S01]  /*74e0*/  FFMA R8, R41.reuse, R45, R8 ;  /* 0x0000002d29087223 */ /* 0x040fe20000000008 */
[C---:B------:R-:W-:Y:S01]  /*74f0*/  FFMA R9, R41.reuse, R46, R9 ;  /* 0x0000002e29097223 */ /* 0x040fe20000000009 */
[----:B------:R-:W-:Y:S01]  /*7500*/  FFMA R10, R41, R47, R10 ;  /* 0x0000002f290a7223 */ /* 0x000fe2000000000a */
[----:B------:R-:W-:Y:S01]  /*7510*/  HADD2.F32 R43, -RZ, R69.H0_H0 ;  /* 0x20000045ff2b7230 */ /* 0x000fe20000004100 */
[----:B-1----:R-:W-:Y:S01]  /*7520*/  F2FP.SATFINITE.E5M2.F32.PACK_AB_MERGE_C R96, R7, R6, RZ ;  /* 0x000000060760723e */ /* 0x002fe200048060ff */
[C---:B------:R-:W-:Y:S01]  /*7530*/  FMUL R11, R38.reuse, R11 ;  /* 0x0000000b260b7220 */ /* 0x040fe20000400000 */
[--C-:B------:R-:W-:Y:S02]  /*7540*/  HADD2.F32 R51, -RZ, R74.reuse.H0_H0 ;  /* 0x2000004aff337230 */ /* 0x100fe40000004100 */
[C---:B------:R-:W-:Y:S01]  /*7550*/  FMUL R14, R38.reuse, R14 ;  /* 0x0000000e260e7220 */ /* 0x040fe20000400000 */
[----:B------:R-:W-:Y:S01]  /*7560*/  HADD2.F32 R52, -RZ, R74.H1_H1 ;  /* 0x3000004aff347230 */ /* 0x000fe20000004100 */
[----:B------:R-:W-:Y:S01]  /*7570*/  F2FP.SATFINITE.E5M2.F32.PACK_AB_MERGE_C R96, R5, R4, R96 ;  /* 0x000000040560723e */ /* 0x000fe20004806060 */
[C---:B------:R-:W-:Y:S01]  /*7580*/  FFMA R11, R41.reuse, R48, R11 ;  /* 0x00000030290b7223 */ /* 0x040fe2000000000b */
[C---:B------:R-:W-:Y:S01]  /*7590*/  FFMA R12, R41.reuse, R49, R12 ;  /* 0x00000031290c7223 */ /* 0x040fe2000000000c */
[C---:B------:R-:W-:Y:S01]  /*75a0*/  FFMA R13, R41.reuse, R50, R13 ;  /* 0x00000032290d7223 */ /* 0x040fe2000000000d */
[----:B------:R-:W-:Y:S01]  /*75b0*/  FFMA R14, R41, R51, R14 ;  /* 0x00000033290e7223 */ /* 0x000fe2000000000e */
[C---:B------:R-:W-:Y:S01]  /*75c0*/  FMUL R15, R38.reuse, R15 ;  /* 0x0000000f260f7220 */ /* 0x040fe20000400000 */
[----:B------:R-:W-:Y:S01]  /*75d0*/  F2FP.F16.E5M2.UNPACK_B R79, R79.H1 ;  /* 0x0000004fff4f723e */ /* 0x000fe200030004ff */
[--C-:B------:R-:W-:Y:S01]  /*75e0*/  HADD2.F32 R55, -RZ, R75.reuse.H0_H0 ;  /* 0x2000004bff377230 */ /* 0x100fe20000004100 */
[----:B------:R-:W-:Y:S01]  /*75f0*/  F2FP.SATFINITE.E5M2.F32.PACK_AB_MERGE_C R97, R11, R10, RZ ;  /* 0x0000000a0b61723e */ /* 0x000fe200048060ff */
[C---:B------:R-:W-:Y:S01]  /*7600*/  FFMA R15, R41.reuse, R52, R15 ;  /* 0x00000034290f7223 */ /* 0x040fe2000000000f */
[C---:B------:R-:W-:Y:S01]  /*7610*/  FFMA R16, R41.reuse, R53, R16 ;  /* 0x0000003529107223 */ /* 0x040fe20000000010 */
[----:B------:R-:W-:Y:S01]  /*7620*/  FFMA R17, R41, R54, R17 ;  /* 0x0000003629117223 */ /* 0x000fe20000000011 */
[----:B------:R-:W-:Y:S01]  /*7630*/  F2FP.SATFINITE.E5M2.F32.PACK_AB_MERGE_C R97, R9, R8, R97 ;  /* 0x000000080961723e */ /* 0x000fe20004806061 */
[----:B------:R-:W-:Y:S01]  /*7640*/  HADD2.F32 R56, -RZ, R75.H1_H1 ;  /* 0x3000004bff387230 */ /* 0x000fe20000004100 */
[----:B------:R-:W-:Y:S01]  /*7650*/  F2FP.SATFINITE.E5M2.F32.PACK_AB_MERGE_C R98, R15, R14, RZ ;  /* 0x0000000e0f62723e */ /* 0x000fe200048060ff */
[C---:B------:R-:W-:Y:S01]  /*7660*/  FMUL R18, R38.reuse, R18 ;  /* 0x0000001226127220 */ /* 0x040fe20000400000 */
[C---:B------:R-:W-:Y:S01]  /*7670*/  FMUL R19, R38.reuse, R19 ;  /* 0x0000001326137220 */ /* 0x040fe20000400000 */
[--C-:B------:R-:W-:Y:S02]  /*7680*/  HADD2.F32 R58, -RZ, R76.reuse.H0_H0 ;  /* 0x2000004cff3a7230 */ /* 0x100fe40000004100 */
[C---:B------:R-:W-:Y:S01]  /*7690*/  FMUL R3, R38.reuse, R22 ;  /* 0x0000001626037220 */ /* 0x040fe20000400000 */
[C---:B------:R-:W-:Y:S01]  /*76a0*/  FFMA R18, R41.reuse, R55, R18 ;  /* 0x0000003729127223 */ /* 0x040fe20000000012 */
[----:B------:R-:W-:Y:S02]  /*76b0*/  HADD2.F32 R60, -RZ, R76.H1_H1 ;  /* 0x3000004cff3c7230 */ /* 0x000fe40000004100 */
        /* <DEDUP_REMOVED lines=42> */
[----:B------:R-:W-:Y:S03]  /*7960*/  IADD3 R70, PT, PT, R36, 0x1, RZ ;  /* 0x0000000124467810 */ /* 0x000fe60007ffe0ff */
        /* <DEDUP_REMOVED lines=10> */
[----:B------:R-:W-:Y:S02]  /*7a10*/  UIADD3 UR9, UPT, UPT, UR49, 0x40, URZ ;  /* 0x0000004031097890 */ /* 0x000fe4000fffe0ff */
[----:B------:R-:W-:Y:S01]  /*7a20*/  UIADD3 UR8, UPT, UPT, UR44, 0x3200, URZ ;  /* 0x000032002c087890 */ /* 0x000fe2000fffe0ff */
[----:B------:R-:W-:Y:S01]  /*7a30*/  UMOV UR10, UR50 ;  /* 0x00000032000a7c82 */ /* 0x000fe20008000000 */
[----:B------:R-:W-:Y:S01]  /*7a40*/  UMOV UR11, UR36 ;  /* 0x00000024000b7c82 */ /* 0x000fe20008000000 */
[----:B--2---:R-:W-:Y:S04]  /*7a50*/  UIADD3 UR4, UP0, UPT, UR6, 0x680, URZ ;  /* 0x0000068006047890 */ /* 0x004fe8000ff1e0ff */
[----:B------:R-:W-:Y:S09]  /*7a60*/  UIADD3.X UR5, UPT, UPT, URZ, UR7, URZ, UP0, !UPT ;  /* 0x00000007ff057290 */ /* 0x000ff200087fe4ff */
[----:B------:R2:W-:Y:S01]  /*7a70*/  UTMASTG.3D [UR8], [UR4] ;  /* 0x00000008040073b5 */ /* 0x0005e20008010000 */
[----:B------:R0:W-:Y:S01]  /*7a80*/  UTMACMDFLUSH ;  /* 0x00000000000079b7 */ /* 0x0001e20000000000 */
[----:B--2---:R-:W-:Y:S04]  /*7a90*/  DEPBAR.LE SB0, 0x1 ;  /* 0x000080400000791a */ /* 0x004fe80000000000 */
.L_x_115:
[----:B------:R-:W-:Y:S05]  /*7aa0*/  BSYNC.RECONVERGENT B0 ;  /* 0x0000000000007941 */ /* 0x000fea0003800200 */
.L_x_114:
[----:B------:R-:W-:Y:S01]  /*7ab0*/  BAR.SYNC.DEFER_BLOCKING 0x1, 0x80 ;  /* 0x0042000000007b1d */ /* 0x000fe20000010000 */
[----:B------:R-:W-:Y:S01]  /*7ac0*/  ISETP.NE.AND P0, PT, R87, 0x2, PT ;  /* 0x000000025700780c */ /* 0x000fe20003f05270 */
[----:B------:R-:W-:Y:S01]  /*7ad0*/  UISETP.NE.AND UP0, UPT, UR45, URZ, UPT ;  /* 0x000000ff2d00728c */ /* 0x000fe2000bf05270 */
[----:B------:R-:W-:Y:S01]  /*7ae0*/  ISETP.NE.AND P1, PT, R70, 0x4, PT ;  /* 0x000000044600780c */ /* 0x000fe20003f25270 */
[----:B------:R-:W-:Y:S01]  /*7af0*/  UIADD3 UR30, UPT, UPT, UR37, UR59, URZ ;  /* 0x0000003b251e7290 */ /* 0x000fe2000fffe0ff */
[----:B------:R-:W-:Y:S01]  /*7b00*/  SEL R0, RZ, 0x1, P0 ;  /* 0x00000001ff007807 */ /* 0x000fe20000000000 */
[----:B------:R-:W-:Y:S01]  /*7b10*/  UIADD3 UR20, UPT, UPT, UR38, UR62, URZ ;  /* 0x0000003e26147290 */ /* 0x000fe2000fffe0ff */
[----:B------:R-:W-:Y:S02]  /*7b20*/  SEL R3, RZ, 0x1, P1 ;  /* 0x00000001ff037807 */ /* 0x000fe40000800000 */
[----:B------:R-:W-:Y:S02]  /*7b30*/  LOP3.LUT R91, R91, R0, RZ, 0x3c, !PT ;  /* 0x000000005b5b7212 */ /* 0x000fe400078e3cff */
[----:B------:R-:W-:Y:S02]  /*7b40*/  LOP3.LUT R92, R92, R3, RZ, 0x3c, !PT ;  /* 0x000000035c5c7212 */ /* 0x000fe400078e3cff */
[----:B------:R-:W-:Y:S02]  /*7b50*/  SEL R87, R87, RZ, P0 ;  /* 0x000000ff57577207 */ /* 0x000fe40000000000 */
[----:B------:R-:W-:Y:S01]  /*7b60*/  SEL R36, R70, RZ, P1 ;  /* 0x000000ff46247207 */ /* 0x000fe20000800000 */
[----:B------:R-:W-:Y:S01]  /*7b70*/  UMOV UR36, UR58 ;  /* 0x0000003a00247c82 */ /* 0x000fe20008000000 */
[----:B------:R-:W-:Y:S05]  /*7b80*/  BRA.U UP0, `(.L_x_116) ;  /* 0xffffffd500987547 */ /* 0x000fea000b83ffff */
[----:B------:R-:W-:Y:S05]  /*7b90*/  EXIT ;  /* 0x000000000000794d */ /* 0x000fea0003800000 */
.L_x_25:
[----:B-1----:R1:W3:Y:S02]  /*7ba0*/  SYNCS.PHASECHK.TRANS64.TRYWAIT P0, [R0+URZ+0x120], R3 ;  /* 0x00012003000075a7 */ /* 0x0022e400080011ff */
[----:B---3--:R-:W-:Y:S05]  /*7bb0*/  @!P0 NANOSLEEP.SYNCS 0x989680 ;  /* 0x009896800000895d */ /* 0x008fea0003900000 */
[----:B------:R-:W3:Y:S02]  /*7bc0*/  @!P0 SYNCS.PHASECHK.TRANS64 P0, [R0+URZ+0x120], R3 ;  /* 0x00012003000085a7 */ /* 0x000ee400080010ff */
[----:B---3--:R-:W-:Y:S05]  /*7bd0*/  @!P0 BRA `(.L_x_25) ;  /* 0xfffffffc00f08947 */ /* 0x008fea000383ffff */
[----:B------:R-:W-:Y:S05]  /*7be0*/  BRA `(.L_x_117) ;  /* 0xffffff9c00407947 */ /* 0x000fea000383ffff */
.L_x_28:
[----:B-1----:R-:W-:-:S07]  /*7bf0*/  MOV R0, UR33 ;  /* 0x0000002100007c02 */ /* 0x002fce0008000f00 */
.L_x_118:
[----:B-1----:R1:W3:Y:S02]  /*7c00*/  SYNCS.PHASECHK.TRANS64.TRYWAIT P0, [R0+URZ+0x40], R3 ;  /* 0x00004003000075a7 */ /* 0x0022e400080011ff */
[----:B---3--:R-:W-:Y:S05]  /*7c10*/  @!P0 NANOSLEEP.SYNCS 0x989680 ;  /* 0x009896800000895d */ /* 0x008fea0003900000 */
[----:B------:R-:W3:Y:S02]  /*7c20*/  @!P0 SYNCS.PHASECHK.TRANS64 P0, [R0+URZ+0x40], R3 ;  /* 0x00004003000085a7 */ /* 0x000ee400080010ff */
[----:B---3--:R-:W-:Y:S05]  /*7c30*/  @!P0 BRA `(.L_x_118) ;  /* 0xfffffffc00f08947 */ /* 0x008fea000383ffff */
[----:B------:R-:W-:Y:S05]  /*7c40*/  BRA `(.L_x_27) ;  /* 0xffffff9c00807947 */ /* 0x000fea000383ffff */
.L_x_35:
[----:B-1----:R-:W-:-:S07]  /*7c50*/  MOV R0, UR9 ;  /* 0x0000000900007c02 */ /* 0x002fce0008000f00 */
.L_x_119:
[----:B-1----:R1:W3:Y:S02]  /*7c60*/  SYNCS.PHASECHK.TRANS64.TRYWAIT P0, [R0+URZ+0x40], R3 ;  /* 0x00004003000075a7 */ /* 0x0022e400080011ff */
[----:B---3--:R-:W-:Y:S05]  /*7c70*/  @!P0 NANOSLEEP.SYNCS 0x989680 ;  /* 0x009896800000895d */ /* 0x008fea0003900000 */
[----:B------:R-:W3:Y:S02]  /*7c80*/  @!P0 SYNCS.PHASECHK.TRANS64 P0, [R0+URZ+0x40], R3 ;  /* 0x00004003000085a7 */ /* 0x000ee400080010ff */
[----:B---3--:R-:W-:Y:S05]  /*7c90*/  @!P0 BRA `(.L_x_119) ;  /* 0xfffffffc00f08947 */ /* 0x008fea000383ffff */
[----:B------:R-:W-:Y:S05]  /*7ca0*/  BRA `(.L_x_34) ;  /* 0xffffffa0003c7947 */ /* 0x000fea000383ffff */
.L_x_40:
[----:B-1----:R1:W3:Y:S02]  /*7cb0*/  SYNCS.PHASECHK.TRANS64.TRYWAIT P0, [R3+URZ+0xb0], R0 ;  /* 0x0000b000030075a7 */ /* 0x0022e400080011ff */
[----:B---3--:R-:W-:Y:S05]  /*7cc0*/  @!P0 NANOSLEEP.SYNCS 0x989680 ;  /* 0x009896800000895d */ /* 0x008fea0003900000 */
[----:B------:R-:W3:Y:S02]  /*7cd0*/  @!P0 SYNCS.PHASECHK.TRANS64 P0, [R3+URZ+0xb0], R0 ;  /* 0x0000b000030085a7 */ /* 0x000ee400080010ff */
[----:B---3--:R-:W-:Y:S05]  /*7ce0*/  @!P0 BRA `(.L_x_40) ;  /* 0xfffffffc00f08947 */ /* 0x008fea000383ffff */
[----:B------:R-:W-:Y:S05]  /*7cf0*/  BRA `(.L_x_120) ;  /* 0xffffffa000dc7947 */ /* 0x000fea000383ffff */
.L_x_44:
[----:B-1----:R-:W-:-:S07]  /*7d00*/  MOV R0, UR4 ;  /* 0x0000000400007c02 */ /* 0x002fce0008000f00 */
.L_x_121:
[----:B-1----:R1:W3:Y:S02]  /*7d10*/  SYNCS.PHASECHK.TRANS64.TRYWAIT P0, [R0+URZ], R3 ;  /* 0x00000003000075a7 */ /* 0x0022e400080011ff */
[----:B---3--:R-:W-:Y:S05]  /*7d20*/  @!P0 NANOSLEEP.SYNCS 0x989680 ;  /* 0x009896800000895d */ /* 0x008fea0003900000 */
[----:B------:R-:W3:Y:S02]  /*7d30*/  @!P0 SYNCS.PHASECHK.TRANS64 P0, [R0+URZ], R3 ;  /* 0x00000003000085a7 */ /* 0x000ee400080010ff */
[----:B---3--:R-:W-:Y:S05]  /*7d40*/  @!P0 BRA `(.L_x_121) ;  /* 0xfffffffc00f08947 */ /* 0x008fea000383ffff */
[----:B------:R-:W-:Y:S05]  /*7d50*/  BRA `(.L_x_122) ;  /* 0xffffffa800807947 */ /* 0x000fea000383ffff */
.L_x_45:
[----:B------:R-:W-:-:S07]  /*7d60*/  MOV R0, UR5 ;  /* 0x0000000500007c02 */ /* 0x000fce0008000f00 */
.L_x_123:
[----:B-1----:R1:W3:Y:S02]  /*7d70*/  SYNCS.PHASECHK.TRANS64.TRYWAIT P0, [R0+URZ], R3 ;  /* 0x00000003000075a7 */ /* 0x0022e400080011ff */
[----:B---3--:R-:W-:Y:S05]  /*7d80*/  @!P0 NANOSLEEP.SYNCS 0x989680 ;  /* 0x009896800000895d */ /* 0x008fea0003900000 */
[----:B------:R-:W3:Y:S02]  /*7d90*/  @!P0 SYNCS.PHASECHK.TRANS64 P0, [R0+URZ], R3 ;  /* 0x00000003000085a7 */ /* 0x000ee400080010ff */
[----:B---3--:R-:W-:Y:S05]  /*7da0*/  @!P0 BRA `(.L_x_123) ;  /* 0xfffffffc00f08947 */ /* 0x008fea000383ffff */
[----:B------:R-:W-:Y:S05]  /*7db0*/  BRA `(.L_x_124) ;  /* 0xffffffa8008c7947 */ /* 0x000fea000383ffff */
.L_x_46:
[----:B------:R-:W-:-:S07]  /*7dc0*/  MOV R0, UR5 ;  /* 0x0000000500007c02 */ /* 0x000fce0008000f00 */
.L_x_125:
[----:B-1----:R1:W3:Y:S02]  /*7dd0*/  SYNCS.PHASECHK.TRANS64.TRYWAIT P0, [R0+URZ], R3 ;  /* 0x00000003000075a7 */ /* 0x0022e400080011ff */
[----:B---3--:R-:W-:Y:S05]  /*7de0*/  @!P0 NANOSLEEP.SYNCS 0x989680 ;  /* 0x009896800000895d */ /* 0x008fea0003900000 */
[----:B------:R-:W3:Y:S02]  /*7df0*/  @!P0 SYNCS.PHASECHK.TRANS64 P0, [R0+URZ], R3 ;  /* 0x00000003000085a7 */ /* 0x000ee400080010ff */
[----:B---3--:R-:W-:Y:S05]  /*7e00*/  @!P0 BRA `(.L_x_125) ;  /* 0xfffffffc00f08947 */ /* 0x008fea000383ffff */
[----:B------:R-:W-:Y:S05]  /*7e10*/  BRA `(.L_x_126) ;  /* 0xffffffa800987947 */ /* 0x000fea000383ffff */
.L_x_47:
[----:B------:R-:W-:-:S07]  /*7e20*/  MOV R0, UR5 ;  /* 0x0000000500007c02 */ /* 0x000fce0008000f00 */
.L_x_127:
[----:B-1----:R1:W3:Y:S02]  /*7e30*/  SYNCS.PHASECHK.TRANS64.TRYWAIT P0, [R0+URZ], R3 ;  /* 0x00000003000075a7 */ /* 0x0022e400080011ff */
[----:B---3--:R-:W-:Y:S05]  /*7e40*/  @!P0 NANOSLEEP.SYNCS 0x989680 ;  /* 0x009896800000895d */ /* 0x008fea0003900000 */
[----:B------:R-:W3:Y:S02]  /*7e50*/  @!P0 SYNCS.PHASECHK.TRANS64 P0, [R0+URZ], R3 ;  /* 0x00000003000085a7 */ /* 0x000ee400080010ff */
[----:B---3--:R-:W-:Y:S05]  /*7e60*/  @!P0 BRA `(.L_x_127) ;  /* 0xfffffffc00f08947 */ /* 0x008fea000383ffff */
[----:B------:R-:W-:Y:S05]  /*7e70*/  BRA `(.L_x_128) ;  /* 0xffffffa800a47947 */ /* 0x000fea000383ffff */
.L_x_48:
[----:B------:R-:W-:-:S07]  /*7e80*/  MOV R0, UR5 ;  /* 0x0000000500007c02 */ /* 0x000fce0008000f00 */
.L_x_129:
[----:B-1----:R1:W3:Y:S02]  /*7e90*/  SYNCS.PHASECHK.TRANS64.TRYWAIT P0, [R0+URZ], R3 ;  /* 0x00000003000075a7 */ /* 0x0022e400080011ff */
[----:B---3--:R-:W-:Y:S05]  /*7ea0*/  @!P0 NANOSLEEP.SYNCS 0x989680 ;  /* 0x009896800000895d */ /* 0x008fea0003900000 */
[----:B------:R-:W3:Y:S02]  /*7eb0*/  @!P0 SYNCS.PHASECHK.TRANS64 P0, [R0+URZ], R3 ;  /* 0x00000003000085a7 */ /* 0x000ee400080010ff */
[----:B---3--:R-:W-:Y:S05]  /*7ec0*/  @!P0 BRA `(.L_x_129) ;  /* 0xfffffffc00f08947 */ /* 0x008fea000383ffff */
[----:B------:R-:W-:Y:S05]  /*7ed0*/  BRA `(.L_x_130) ;  /* 0xffffffa800b07947 */ /* 0x000fea000383ffff */
.L_x_49:
[----:B------:R-:W-:-:S07]  /*7ee0*/  MOV R0, UR5 ;  /* 0x0000000500007c02 */ /* 0x000fce0008000f00 */
.L_x_131:
[----:B-1----:R1:W3:Y:S02]  /*7ef0*/  SYNCS.PHASECHK.TRANS64.TRYWAIT P0, [R0+URZ], R3 ;  /* 0x00000003000075a7 */ /* 0x0022e400080011ff */
[----:B---3--:R-:W-:Y:S05]  /*7f00*/  @!P0 NANOSLEEP.SYNCS 0x989680 ;  /* 0x009896800000895d */ /* 0x008fea0003900000 */
[----:B------:R-:W3:Y:S02]  /*7f10*/  @!P0 SYNCS.PHASECHK.TRANS64 P0, [R0+URZ], R3 ;  /* 0x00000003000085a7 */ /* 0x000ee400080010ff */
[----:B---3--:R-:W-:Y:S05]  /*7f20*/  @!P0 BRA `(.L_x_131) ;  /* 0xfffffffc00f08947 */ /* 0x008fea000383ffff */
[----:B------:R-:W-:Y:S05]  /*7f30*/  BRA `(.L_x_132) ;  /* 0xffffffa800bc7947 */ /* 0x000fea000383ffff */
.L_x_50:
[----:B------:R-:W-:-:S07]  /*7f40*/  MOV R0, UR5 ;  /* 0x0000000500007c02 */ /* 0x000fce0008000f00 */
.L_x_133:
[----:B-1----:R1:W3:Y:S02]  /*7f50*/  SYNCS.PHASECHK.TRANS64.TRYWAIT P0, [R0+URZ], R3 ;  /* 0x00000003000075a7 */ /* 0x0022e400080011ff */
[----:B---3--:R-:W-:Y:S05]  /*7f60*/  @!P0 NANOSLEEP.SYNCS 0x989680 ;  /* 0x009896800000895d */ /* 0x008fea0003900000 */
[----:B------:R-:W3:Y:S02]  /*7f70*/  @!P0 SYNCS.PHASECHK.TRANS64 P0, [R0+URZ], R3 ;  /* 0x00000003000085a7 */ /* 0x000ee400080010ff */
[----:B---3--:R-:W-:Y:S05]  /*7f80*/  @!P0 BRA `(.L_x_133) ;  /* 0xfffffffc00f08947 */ /* 0x008fea000383ffff */
[----:B------:R-:W-:Y:S05]  /*7f90*/  BRA `(.L_x_134) ;  /* 0xffffffa800c87947 */ /* 0x000fea000383ffff */
.L_x_53:
[----:B--2---:R2:W3:Y:S02]  /*7fa0*/  SYNCS.PHASECHK.TRANS64.TRYWAIT P0, [R2+URZ+0x110], R5 ;  /* 0x00011005020075a7 */ /* 0x0044e400080011ff */
[----:B---3--:R-:W-:Y:S05]  /*7fb0*/  @!P0 NANOSLEEP.SYNCS 0x989680 ;  /* 0x009896800000895d */ /* 0x008fea0003900000 */
[----:B------:R-:W3:Y:S02]  /*7fc0*/  @!P0 SYNCS.PHASECHK.TRANS64 P0, [R2+URZ+0x110], R5 ;  /* 0x00011005020085a7 */ /* 0x000ee400080010ff */
[----:B---3--:R-:W-:Y:S05]  /*7fd0*/  @!P0 BRA `(.L_x_53) ;  /* 0xfffffffc00f08947 */ /* 0x008fea000383ffff */
[----:B------:R-:W-:Y:S05]  /*7fe0*/  BRA `(.L_x_135) ;  /* 0xffffffac002c7947 */ /* 0x000fea000383ffff */
.L_x_54:
[----:B------:R-:W-:-:S07]  /*7ff0*/  MOV R2, UR4 ;  /* 0x0000000400027c02 */ /* 0x000fce0008000f00 */
.L_x_136:
[----:B--2---:R2:W3:Y:S02]  /*8000*/  SYNCS.PHASECHK.TRANS64.TRYWAIT P0, [R2+URZ+0xc0], R5 ;  /* 0x0000c005020075a7 */ /* 0x0044e400080011ff */
[----:B---3--:R-:W-:Y:S05]  /*8010*/  @!P0 NANOSLEEP.SYNCS 0x989680 ;  /* 0x009896800000895d */ /* 0x008fea0003900000 */
[----:B------:R-:W3:Y:S02]  /*8020*/  @!P0 SYNCS.PHASECHK.TRANS64 P0, [R2+URZ+0xc0], R5 ;  /* 0x0000c005020085a7 */ /* 0x000ee400080010ff */
[----:B---3--:R-:W-:Y:S05]  /*8030*/  @!P0 BRA `(.L_x_136) ;  /* 0xfffffffc00f08947 */ /* 0x008fea000383ffff */
[----:B------:R-:W-:Y:S05]  /*8040*/  BRA `(.L_x_137) ;  /* 0xffffffac003c7947 */ /* 0x000fea000383ffff */
.L_x_55:
[----:B--2---:R2:W3:Y:S02]  /*8050*/  SYNCS.PHASECHK.TRANS64.TRYWAIT P1, [R2+URZ+0xb0], R5 ;  /* 0x0000b005020075a7 */ /* 0x0044e400080211ff */
[----:B---3--:R-:W-:Y:S05]  /*8060*/  @!P1 NANOSLEEP.SYNCS 0x989680 ;  /* 0x009896800000995d */ /* 0x008fea0003900000 */
[----:B------:R-:W3:Y:S02]  /*8070*/  @!P1 SYNCS.PHASECHK.TRANS64 P1, [R2+URZ+0xb0], R5 ;  /* 0x0000b005020095a7 */ /* 0x000ee400080210ff */
[----:B---3--:R-:W-:Y:S05]  /*8080*/  @!P1 BRA `(.L_x_55) ;  /* 0xfffffffc00f09947 */ /* 0x008fea000383ffff */
[----:B------:R-:W-:Y:S05]  /*8090*/  BRA `(.L_x_138) ;  /* 0xffffffac006c7947 */ /* 0x000fea000383ffff */
.L_x_58:
[----:B------:R-:W-:-:S07]  /*80a0*/  MOV R0, UR4 ;  /* 0x0000000400007c02 */ /* 0x000fce0008000f00 */
.L_x_139:
[----:B--2---:R2:W3:Y:S02]  /*80b0*/  SYNCS.PHASECHK.TRANS64.TRYWAIT P0, [R0+URZ+0xc0], R3 ;  /* 0x0000c003000075a7 */ /* 0x0044e400080011ff */
[----:B---3--:R-:W-:Y:S05]  /*80c0*/  @!P0 NANOSLEEP.SYNCS 0x989680 ;  /* 0x009896800000895d */ /* 0x008fea0003900000 */
[----:B------:R-:W3:Y:S02]  /*80d0*/  @!P0 SYNCS.PHASECHK.TRANS64 P0, [R0+URZ+0xc0], R3 ;  /* 0x0000c003000085a7 */ /* 0x000ee400080010ff */
[----:B---3--:R-:W-:Y:S05]  /*80e0*/  @!P0 BRA `(.L_x_139) ;  /* 0xfffffffc00f08947 */ /* 0x008fea000383ffff */
[----:B------:R-:W-:Y:S05]  /*80f0*/  BRA `(.L_x_57) ;  /* 0xffffffac00c07947 */ /* 0x000fea000383ffff */
.L_x_65:
[----:B-1----:R1:W2:Y:S02]  /*8100*/  SYNCS.PHASECHK.TRANS64.TRYWAIT P1, [R0+URZ+0xb0], R5 ;  /* 0x0000b005000075a7 */ /* 0x0022a400080211ff */
[----:B--2---:R-:W-:Y:S05]  /*8110*/  @!P1 NANOSLEEP.SYNCS 0x989680 ;  /* 0x009896800000995d */ /* 0x004fea0003900000 */
[----:B------:R-:W2:Y:S02]  /*8120*/  @!P1 SYNCS.PHASECHK.TRANS64 P1, [R0+URZ+0xb0], R5 ;  /* 0x0000b005000095a7 */ /* 0x000ea400080210ff */
[----:B--2---:R-:W-:Y:S05]  /*8130*/  @!P1 BRA `(.L_x_65) ;  /* 0xfffffffc00f09947 */ /* 0x004fea000383ffff */
[----:B------:R-:W-:Y:S05]  /*8140*/  BRA `(.L_x_140) ;  /* 0xffffffb400387947 */ /* 0x000fea000383ffff */
.L_x_66:
[----:B------:R-:W-:-:S07]  /*8150*/  MOV R3, UR31 ;  /* 0x0000001f00037c02 */ /* 0x000fce0008000f00 */
.L_x_141:
[----:B-1----:R1:W2:Y:S02]  /*8160*/  SYNCS.PHASECHK.TRANS64.TRYWAIT P0, [R3+URZ+0xf0], R0 ;  /* 0x0000f000030075a7 */ /* 0x0022a400080011ff */
[----:B--2---:R-:W-:Y:S05]  /*8170*/  @!P0 NANOSLEEP.SYNCS 0x989680 ;  /* 0x009896800000895d */ /* 0x004fea0003900000 */
[----:B------:R-:W2:Y:S02]  /*8180*/  @!P0 SYNCS.PHASECHK.TRANS64 P0, [R3+URZ+0xf0], R0 ;  /* 0x0000f000030085a7 */ /* 0x000ea400080010ff */
[----:B--2---:R-:W-:Y:S05]  /*8190*/  @!P0 BRA `(.L_x_141) ;  /* 0xfffffffc00f08947 */ /* 0x004fea000383ffff */
[----:B------:R-:W-:Y:S05]  /*81a0*/  BRA `(.L_x_142) ;  /* 0xffffffb400887947 */ /* 0x000fea000383ffff */
.L_x_69:
[----:B------:R-:W-:Y:S07]  /*81b0*/  MOV R0, UR5 ;  /* 0x0000000500007c02 */ /* 0x000fee0008000f00 */
.L_x_143:
[----:B-1----:R1:W2:Y:S02]  /*81c0*/  SYNCS.PHASECHK.TRANS64.TRYWAIT P0, [R0+URZ], R3 ;  /* 0x00000003000075a7 */ /* 0x0022a400080011ff */
[----:B--2---:R-:W-:Y:S05]  /*81d0*/  @!P0 NANOSLEEP.SYNCS 0x989680 ;  /* 0x009896800000895d */ /* 0x004fea0003900000 */
[----:B------:R-:W2:Y:S02]  /*81e0*/  @!P0 SYNCS.PHASECHK.TRANS64 P0, [R0+URZ], R3 ;  /* 0x00000003000085a7 */ /* 0x000ea400080010ff */
[----:B--2---:R-:W-:Y:S05]  /*81f0*/  @!P0 BRA `(.L_x_143) ;  /* 0xfffffffc00f08947 */ /* 0x004fea000383ffff */
[----:B------:R-:W-:Y:S05]  /*8200*/  BRA `(.L_x_68) ;  /* 0xffffffb400a47947 */ /* 0x000fea000383ffff */
.L_x_72:
[----:B------:R-:W-:-:S07]  /*8210*/  MOV R0, UR4 ;  /* 0x0000000400007c02 */ /* 0x000fce0008000f00 */
.L_x_144:
[----:B--2---:R2:W4:Y:S02]  /*8220*/  SYNCS.PHASECHK.TRANS64.TRYWAIT P0, [R0+URZ], R3 ;  /* 0x00000003000075a7 */ /* 0x00452400080011ff */
[----:B----4-:R-:W-:Y:S05]  /*8230*/  @!P0 NANOSLEEP.SYNCS 0x989680 ;  /* 0x009896800000895d */ /* 0x010fea0003900000 */
[----:B------:R-:W4:Y:S02]  /*8240*/  @!P0 SYNCS.PHASECHK.TRANS64 P0, [R0+URZ], R3 ;  /* 0x00000003000085a7 */ /* 0x000f2400080010ff */
[----:B----4-:R-:W-:Y:S05]  /*8250*/  @!P0 BRA `(.L_x_144) ;  /* 0xfffffffc00f08947 */ /* 0x010fea000383ffff */
[----:B------:R-:W-:Y:S05]  /*8260*/  BRA `(.L_x_145) ;  /* 0xffffffb800807947 */ /* 0x000fea000383ffff */
.L_x_73:
[----:B------:R-:W-:-:S07]  /*8270*/  MOV R0, UR5 ;  /* 0x0000000500007c02 */ /* 0x000fce0008000f00 */
.L_x_146:
[----:B-1----:R1:W2:Y:S02]  /*8280*/  SYNCS.PHASECHK.TRANS64.TRYWAIT P0, [R0+URZ], R3 ;  /* 0x00000003000075a7 */ /* 0x0022a400080011ff */
[----:B--2---:R-:W-:Y:S05]  /*8290*/  @!P0 NANOSLEEP.SYNCS 0x989680 ;  /* 0x009896800000895d */ /* 0x004fea0003900000 */
[----:B------:R-:W2:Y:S02]  /*82a0*/  @!P0 SYNCS.PHASECHK.TRANS64 P0, [R0+URZ], R3 ;  /* 0x00000003000085a7 */ /* 0x000ea400080010ff */
[----:B--2---:R-:W-:Y:S05]  /*82b0*/  @!P0 BRA `(.L_x_146) ;  /* 0xfffffffc00f08947 */ /* 0x004fea000383ffff */
[----:B------:R-:W-:Y:S05]  /*82c0*/  BRA `(.L_x_147) ;  /* 0xffffffb8008c7947 */ /* 0x000fea000383ffff */
.L_x_74:
[----:B------:R-:W-:-:S07]  /*82d0*/  MOV R0, UR5 ;  /* 0x0000000500007c02 */ /* 0x000fce0008000f00 */
.L_x_148:
[----:B-1----:R1:W2:Y:S02]  /*82e0*/  SYNCS.PHASECHK.TRANS64.TRYWAIT P0, [R0+URZ], R3 ;  /* 0x00000003000075a7 */ /* 0x0022a400080011ff */
[----:B--2---:R-:W-:Y:S05]  /*82f0*/  @!P0 NANOSLEEP.SYNCS 0x989680 ;  /* 0x009896800000895d */ /* 0x004fea0003900000 */
[----:B------:R-:W2:Y:S02]  /*8300*/  @!P0 SYNCS.PHASECHK.TRANS64 P0, [R0+URZ], R3 ;  /* 0x00000003000085a7 */ /* 0x000ea400080010ff */
[----:B--2---:R-:W-:Y:S05]  /*8310*/  @!P0 BRA `(.L_x_148) ;  /* 0xfffffffc00f08947 */ /* 0x004fea000383ffff */
[----:B------:R-:W-:Y:S05]  /*8320*/  BRA `(.L_x_149) ;  /* 0xffffffb800987947 */ /* 0x000fea000383ffff */
.L_x_75:
[----:B------:R-:W-:-:S07]  /*8330*/  MOV R0, UR4 ;  /* 0x0000000400007c02 */ /* 0x000fce0008000f00 */
.L_x_150:
[----:B-1----:R1:W2:Y:S02]  /*8340*/  SYNCS.PHASECHK.TRANS64.TRYWAIT P0, [R0+URZ], R3 ;  /* 0x00000003000075a7 */ /* 0x0022a400080011ff */
[----:B--2---:R-:W-:Y:S05]  /*8350*/  @!P0 NANOSLEEP.SYNCS 0x989680 ;  /* 0x009896800000895d */ /* 0x004fea0003900000 */
[----:B------:R-:W2:Y:S02]  /*8360*/  @!P0 SYNCS.PHASECHK.TRANS64 P0, [R0+URZ], R3 ;  /* 0x00000003000085a7 */ /* 0x000ea400080010ff */
[----:B--2---:R-:W-:Y:S05]  /*8370*/  @!P0 BRA `(.L_x_150) ;  /* 0xfffffffc00f08947 */ /* 0x004fea000383ffff */
[----:B------:R-:W-:Y:S05]  /*8380*/  BRA `(.L_x_151) ;  /* 0xffffffb800a47947 */ /* 0x000fea000383ffff */
.L_x_80:
[----:B-1----:R1:W2:Y:S02]  /*8390*/  SYNCS.PHASECHK.TRANS64.TRYWAIT P0, [R8+URZ+0xb0], R5 ;  /* 0x0000b005080075a7 */ /* 0x0022a400080011ff */
[----:B--2---:R-:W-:Y:S05]  /*83a0*/  @!P0 NANOSLEEP.SYNCS 0x989680 ;  /* 0x009896800000895d */ /* 0x004fea0003900000 */
[----:B------:R-:W2:Y:S02]  /*83b0*/  @!P0 SYNCS.PHASECHK.TRANS64 P0, [R8+URZ+0xb0], R5 ;  /* 0x0000b005080085a7 */ /* 0x000ea400080010ff */
[----:B--2---:R-:W-:Y:S05]  /*83c0*/  @!P0 BRA `(.L_x_80) ;  /* 0xfffffffc00f08947 */ /* 0x004fea000383ffff */
[----:B------:R-:W-:Y:S05]  /*83d0*/  BRA `(.L_x_152) ;  /* 0xffffffbc00d87947 */ /* 0x000fea000383ffff */
.L_x_83:
[----:B------:R-:W-:Y:S07]  /*83e0*/  MOV R0, UR21 ;  /* 0x0000001500007c02 */ /* 0x000fee0008000f00 */
.L_x_153:
[----:B-1----:R1:W2:Y:S02]  /*83f0*/  SYNCS.PHASECHK.TRANS64.TRYWAIT P1, [R0+URZ+0xa8], R5 ;  /* 0x0000a805000075a7 */ /* 0x0022a400080211ff */
[----:B--2---:R-:W-:Y:S05]  /*8400*/  @!P1 NANOSLEEP.SYNCS 0x989680 ;  /* 0x009896800000995d */ /* 0x004fea0003900000 */
[----:B------:R-:W2:Y:S02]  /*8410*/  @!P1 SYNCS.PHASECHK.TRANS64 P1, [R0+URZ+0xa8], R5 ;  /* 0x0000a805000095a7 */ /* 0x000ea400080210ff */
[----:B--2---:R-:W-:Y:S05]  /*8420*/  @!P1 BRA `(.L_x_153) ;  /* 0xfffffffc00f09947 */ /* 0x004fea000383ffff */
[----:B------:R-:W-:Y:S05]  /*8430*/  BRA `(.L_x_82) ;  /* 0xffffffc400547947 */ /* 0x000fea000383ffff */
.L_x_86:
[----:B-1----:R-:W-:Y:S07]  /*8440*/  MOV R5, UR21 ;  /* 0x0000001500057c02 */ /* 0x002fee0008000f00 */
.L_x_154:
[----:B-1----:R1:W2:Y:S02]  /*8450*/  SYNCS.PHASECHK.TRANS64.TRYWAIT P0, [R5+URZ+0x90], R4 ;  /* 0x00009004050075a7 */ /* 0x0022a400080011ff */
[----:B--2---:R-:W-:Y:S05]  /*8460*/  @!P0 NANOSLEEP.SYNCS 0x989680 ;  /* 0x009896800000895d */ /* 0x004fea0003900000 */
[----:B------:R-:W2:Y:S02]  /*8470*/  @!P0 SYNCS.PHASECHK.TRANS64 P0, [R5+URZ+0x90], R4 ;  /* 0x00009004050085a7 */ /* 0x000ea400080010ff */
[----:B--2---:R-:W-:Y:S05]  /*8480*/  @!P0 BRA `(.L_x_154) ;  /* 0xfffffffc00f08947 */ /* 0x004fea000383ffff */
[----:B------:R-:W-:Y:S05]  /*8490*/  BRA `(.L_x_155) ;  /* 0xffffffc400ac7947 */ /* 0x000fea000383ffff */
.L_x_87:
[----:B------:R-:W-:Y:S07]  /*84a0*/  MOV R5, UR21 ;  /* 0x0000001500057c02 */ /* 0x000fee0008000f00 */
.L_x_156:
[----:B-1----:R1:W2:Y:S02]  /*84b0*/  SYNCS.PHASECHK.TRANS64.TRYWAIT P0, [R5+URZ+0x98], R4 ;  /* 0x00009804050075a7 */ /* 0x0022a400080011ff */
[----:B--2---:R-:W-:Y:S05]  /*84c0*/  @!P0 NANOSLEEP.SYNCS 0x989680 ;  /* 0x009896800000895d */ /* 0x004fea0003900000 */
[----:B------:R-:W2:Y:S02]  /*84d0*/  @!P0 SYNCS.PHASECHK.TRANS64 P0, [R5+URZ+0x98], R4 ;  /* 0x00009804050085a7 */ /* 0x000ea400080010ff */
[----:B--2---:R-:W-:Y:S05]  /*84e0*/  @!P0 BRA `(.L_x_156) ;  /* 0xfffffffc00f08947 */ /* 0x004fea000383ffff */
[----:B------:R-:W-:Y:S05]  /*84f0*/  BRA `(.L_x_157) ;  /* 0xffffffc400ec7947 */ /* 0x000fea000383ffff */
.L_x_89:
[----:B------:R-:W-:-:S07]  /*8500*/  MOV R0, UR21 ;  /* 0x0000001500007c02 */ /* 0x000fce0008000f00 */
.L_x_158:
[----:B-1----:R1:W2:Y:S02]  /*8510*/  SYNCS.PHASECHK.TRANS64.TRYWAIT P0, [R0+URZ+0x90], R3 ;  /* 0x00009003000075a7 */ /* 0x0022a400080011ff */
[----:B--2---:R-:W-:Y:S05]  /*8520*/  @!P0 NANOSLEEP.SYNCS 0x989680 ;  /* 0x009896800000895d */ /* 0x004fea0003900000 */
[----:B------:R-:W2:Y:S02]  /*8530*/  @!P0 SYNCS.PHASECHK.TRANS64 P0, [R0+URZ+0x90], R3 ;  /* 0x00009003000085a7 */ /* 0x000ea400080010ff */
[----:B--2---:R-:W-:Y:S05]  /*8540*/  @!P0 BRA `(.L_x_158) ;  /* 0xfffffffc00f08947 */ /* 0x004fea000383ffff */
[----:B------:R-:W-:Y:S05]  /*8550*/  BRA `(.L_x_159) ;  /* 0xffffffc8005c7947 */ /* 0x000fea000383ffff */
.L_x_91:
[----:B-1----:R1:W2:Y:S02]  /*8560*/  SYNCS.PHASECHK.TRANS64.TRYWAIT P0, [R3+URZ+0xb0], R0 ;  /* 0x0000b000030075a7 */ /* 0x0022a400080011ff */
[----:B--2---:R-:W-:Y:S05]  /*8570*/  @!P0 NANOSLEEP.SYNCS 0x989680 ;  /* 0x009896800000895d */ /* 0x004fea0003900000 */
[----:B------:R-:W2:Y:S02]  /*8580*/  @!P0 SYNCS.PHASECHK.TRANS64 P0, [R3+URZ+0xb0], R0 ;  /* 0x0000b000030085a7 */ /* 0x000ea400080010ff */
[----:B--2---:R-:W-:Y:S05]  /*8590*/  @!P0 BRA `(.L_x_91) ;  /* 0xfffffffc00f08947 */ /* 0x004fea000383ffff */
[----:B------:R-:W-:Y:S05]  /*85a0*/  BRA `(.L_x_160) ;  /* 0xffffffcc00247947 */ /* 0x000fea000383ffff */
.L_x_102:
[----:B--2---:R2:W1:Y:S02]  /*85b0*/  SYNCS.PHASECHK.TRANS64.TRYWAIT P1, [R2+URZ+0x80], R5 ;  /* 0x00008005020075a7 */ /* 0x00446400080211ff */
[----:B-1----:R-:W-:Y:S05]  /*85c0*/  @!P1 NANOSLEEP.SYNCS 0x989680 ;  /* 0x009896800000995d */ /* 0x002fea0003900000 */
[----:B------:R-:W1:Y:S02]  /*85d0*/  @!P1 SYNCS.PHASECHK.TRANS64 P1, [R2+URZ+0x80], R5 ;  /* 0x00008005020095a7 */ /* 0x000e6400080210ff */
[----:B-1----:R-:W-:Y:S05]  /*85e0*/  @!P1 BRA `(.L_x_102) ;  /* 0xfffffffc00f09947 */ /* 0x002fea000383ffff */
[----:B------:R-:W-:Y:S05]  /*85f0*/  BRA `(.L_x_101) ;  /* 0xffffffd800987947 */ /* 0x000fea000383ffff */
.L_x_104:
[----:B--2---:R2:W4:Y:S02]  /*8600*/  SYNCS.PHASECHK.TRANS64.TRYWAIT P0, [R100+URZ+0xd0], R3 ;  /* 0x0000d003640075a7 */ /* 0x00452400080011ff */
[----:B----4-:R-:W-:Y:S05]  /*8610*/  @!P0 NANOSLEEP.SYNCS 0x989680 ;  /* 0x009896800000895d */ /* 0x010fea0003900000 */
[----:B------:R-:W4:Y:S02]  /*8620*/  @!P0 SYNCS.PHASECHK.TRANS64 P0, [R100+URZ+0xd0], R3 ;  /* 0x0000d003640085a7 */ /* 0x000f2400080010ff */
[----:B----4-:R-:W-:Y:S05]  /*8630*/  @!P0 BRA `(.L_x_104) ;  /* 0xfffffffc00f08947 */ /* 0x010fea000383ffff */
[----:B------:R-:W-:Y:S05]  /*8640*/  BRA `(.L_x_103) ;  /* 0xffffffd800e87947 */ /* 0x000fea000383ffff */
.L_x_112:
[----:B---3--:R3:W4:Y:S02]  /*8650*/  SYNCS.PHASECHK.TRANS64.TRYWAIT P0, [R109+URZ+0x80], R4 ;  /* 0x000080046d0075a7 */ /* 0x00872400080011ff */
[----:B----4-:R-:W-:Y:S05]  /*8660*/  @!P0 NANOSLEEP.SYNCS 0x989680 ;  /* 0x009896800000895d */ /* 0x010fea0003900000 */
[----:B------:R-:W4:Y:S02]  /*8670*/  @!P0 SYNCS.PHASECHK.TRANS64 P0, [R109+URZ+0x80], R4 ;  /* 0x000080046d0085a7 */ /* 0x000f2400080010ff */
[----:B----4-:R-:W-:Y:S05]  /*8680*/  @!P0 BRA `(.L_x_112) ;  /* 0xfffffffc00f08947 */ /* 0x010fea000383ffff */
[----:B------:R-:W-:Y:S05]  /*8690*/  BRA `(.L_x_111) ;  /* 0xffffffe400dc7947 */ /* 0x000fea000383ffff */
        .weak           $__internal_0_$__cuda_sm10x_tcgen05_guardrail_trap_col_being_dealloced_not_returned_by_alloc
        .type           $__internal_0_$__cuda_sm10x_tcgen05_guardrail_trap_col_being_dealloced_not_returned_by_alloc,@function
        .size           $__internal_0_$__cuda_sm10x_tcgen05_guardrail_trap_col_being_dealloced_not_returned_by_alloc,($__internal_1_$__cuda_sm10x_tcgen05_guardrail_trap_phase_invalid_during_alloc - $__internal_0_$__cuda_sm10x_tcgen05_guardrail_trap_col_being_dealloced_not_returned_by_alloc)
$__internal_0_$__cuda_sm10x_tcgen05_guardrail_trap_col_being_dealloced_not_returned_by_alloc:
[----:B------:R-:W-:Y:S05]  /*86a0*/  BPT.TRAP 0x1 ;  /* 0x000000040000795c */ /* 0x000fea0000300000 */
[----:B------:R-:W-:-:S04]  /*86b0*/  HFMA2 R3, -RZ, RZ, 0, 0 ;  /* 0x00000000ff037431 */ /* 0x000fc800000001ff */
[----:B------:R-:W-:Y:S05]  /*86c0*/  RET.REL.NODEC R2 `(_ZN7cutlass13device_kernelINS_4gemm6kernel13GemmUniversalIN4cute5tupleIJiiiiEEENS1_10collective13CollectiveMmaINS1_35MainloopSm100TmaUmmaWarpSpecializedILi8ELi2ELi4ENS5_IJNS4_1CILi2EEENSA_ILi1EEESC_EEEEENS5_IJNSA_ILi64EEENSA_ILi128EEESG_EEENS_12float_e5m2_tENS5_IJlSC_lEEESI_SJ_NS4_8TiledMMAINS4_8MMA_AtomIJNS4_10MMA_TraitsINS4_19SM100_MMA_F8F6F4_SSEJSI_SI_fSF_SG_NS4_17integral_constantINS4_4UMMA5MajorELSQ_0EEESR_NSO_INSP_7ScaleInELSS_0EEEST_EEEEEENS4_6LayoutINS5_IJSC_SC_SC_EEENS5_IJNSA_ILi0EEESY_SY_EEEEENS5_IJNS4_10UnderscoreES11_S11_EEEEENS4_13SM90_TMA_LOADENS4_14ComposedLayoutINS4_7SwizzleILi3ELi4ELi3EEENS4_18smem_ptr_flag_bitsILi8EEENSW_INS5_IJNSA_ILi8EEESG_EEENS5_IJSG_SC_EEEEEEEvNS4_8identityENS4_23SM90_TMA_LOAD_MULTICASTES1E_vS1F_EENS_8epilogue10collective18CollectiveEpilogueINS1I_23Sm100TmaWarpSpecializedILi2ELi2ELi32ELb0ELb0EEEJSH_NS5_IJNSW_ISF_SC_EES1N_EEESI_SJ_SI_SJ_NS1I_6fusion15FusionCallbacksIS1M_NS1P_17LinearCombinationISI_fSI_fLNS_15FloatRoundStyleE2EEESH_S1O_JEEENS4_5SM1004TMEM4LOAD26SM100_TMEM_LOAD_16dp32b32xES14_NS15_INS16_ILi2ELi4ELi3EEES19_NSW_INS5_IJS1A_SF_EEENS5_IJSF_SC_EEEEEEENS4_39AutoVectorizingCopyWithAssumedAlignmentILi128EEENS4_14SM90_TMA_STOREES23_S25_S25_EEEvvEEEEvNT_6ParamsE) ;  /* 0xffffff78024c7950 */ /* 0x000fea0003c3ffff */
        .weak           $__internal_1_$__cuda_sm10x_tcgen05_guardrail_trap_phase_invalid_during_alloc
        .type           $__internal_1_$__cuda_sm10x_tcgen05_guardrail_trap_phase_invalid_during_alloc,@function
        .size           $__internal_1_$__cuda_sm10x_tcgen05_guardrail_trap_phase_invalid_during_alloc,($__internal_2_$__cuda_sm10x_tcgen05_guardrail_trap_unallocated_columns_being_dealloced - $__internal_1_$__cuda_sm10x_tcgen05_guardrail_trap_phase_invalid_during_alloc)
$__internal_1_$__cuda_sm10x_tcgen05_guardrail_trap_phase_invalid_during_alloc:
[----:B------:R-:W-:Y:S05]  /*86d0*/  BPT.TRAP 0x1 ;  /* 0x000000040000795c */ /* 0x000fea0000300000 */
[----:B------:R-:W-:-:S04]  /*86e0*/  MOV R5, 0x0 ;  /* 0x0000000000057802 */ /* 0x000fc80000000f00 */
[----:B------:R-:W-:Y:S05]  /*86f0*/  RET.REL.NODEC R4 `(_ZN7cutlass13device_kernelINS_4gemm6kernel13GemmUniversalIN4cute5tupleIJiiiiEEENS1_10collective13CollectiveMmaINS1_35MainloopSm100TmaUmmaWarpSpecializedILi8ELi2ELi4ENS5_IJNS4_1CILi2EEENSA_ILi1EEESC_EEEEENS5_IJNSA_ILi64EEENSA_ILi128EEESG_EEENS_12float_e5m2_tENS5_IJlSC_lEEESI_SJ_NS4_8TiledMMAINS4_8MMA_AtomIJNS4_10MMA_TraitsINS4_19SM100_MMA_F8F6F4_SSEJSI_SI_fSF_SG_NS4_17integral_constantINS4_4UMMA5MajorELSQ_0EEESR_NSO_INSP_7ScaleInELSS_0EEEST_EEEEEENS4_6LayoutINS5_IJSC_SC_SC_EEENS5_IJNSA_ILi0EEESY_SY_EEEEENS5_IJNS4_10UnderscoreES11_S11_EEEEENS4_13SM90_TMA_LOADENS4_14ComposedLayoutINS4_7SwizzleILi3ELi4ELi3EEENS4_18smem_ptr_flag_bitsILi8EEENSW_INS5_IJNSA_ILi8EEESG_EEENS5_IJSG_SC_EEEEEEEvNS4_8identityENS4_23SM90_TMA_LOAD_MULTICASTES1E_vS1F_EENS_8epilogue10collective18CollectiveEpilogueINS1I_23Sm100TmaWarpSpecializedILi2ELi2ELi32ELb0ELb0EEEJSH_NS5_IJNSW_ISF_SC_EES1N_EEESI_SJ_SI_SJ_NS1I_6fusion15FusionCallbacksIS1M_NS1P_17LinearCombinationISI_fSI_fLNS_15FloatRoundStyleE2EEESH_S1O_JEEENS4_5SM1004TMEM4LOAD26SM100_TMEM_LOAD_16dp32b32xES14_NS15_INS16_ILi2ELi4ELi3EEES19_NSW_INS5_IJS1A_SF_EEENS5_IJSF_SC_EEEEEEENS4_39AutoVectorizingCopyWithAssumedAlignmentILi128EEENS4_14SM90_TMA_STOREES23_S25_S25_EEEvvEEEEvNT_6ParamsE) ;  /* 0xffffff7804407950 */ /* 0x000fea0003c3ffff */
        .weak           $__internal_2_$__cuda_sm10x_tcgen05_guardrail_trap_unallocated_columns_being_dealloced
        .type           $__internal_2_$__cuda_sm10x_tcgen05_guardrail_trap_unallocated_columns_being_dealloced,@function
        .size           $__internal_2_$__cuda_sm10x_tcgen05_guardrail_trap_unallocated_columns_being_dealloced,(.L_x_162 - $__internal_2_$__cuda_sm10x_tcgen05_guardrail_trap_unallocated_columns_being_dealloced)
$__internal_2_$__cuda_sm10x_tcgen05_guardrail_trap_unallocated_columns_being_dealloced:
[----:B------:R-:W-:Y:S05]  /*8700*/  BPT.TRAP 0x1 ;  /* 0x000000040000795c */ /* 0x000fea0000300000 */
[----:B------:R-:W-:-:S04]  /*8710*/  HFMA2 R3, -RZ, RZ, 0, 0 ;  /* 0x00000000ff037431 */ /* 0x000fc800000001ff */
[----:B------:R-:W-:Y:S05]  /*8720*/  RET.REL.NODEC R2 `(_ZN7cutlass13device_kernelINS_4gemm6kernel13GemmUniversalIN4cute5tupleIJiiiiEEENS1_10collective13CollectiveMmaINS1_35MainloopSm100TmaUmmaWarpSpecializedILi8ELi2ELi4ENS5_IJNS4_1CILi2EEENSA_ILi1EEESC_EEEEENS5_IJNSA_ILi64EEENSA_ILi128EEESG_EEENS_12float_e5m2_tENS5_IJlSC_lEEESI_SJ_NS4_8TiledMMAINS4_8MMA_AtomIJNS4_10MMA_TraitsINS4_19SM100_MMA_F8F6F4_SSEJSI_SI_fSF_SG_NS4_17integral_constantINS4_4UMMA5MajorELSQ_0EEESR_NSO_INSP_7ScaleInELSS_0EEEST_EEEEEENS4_6LayoutINS5_IJSC_SC_SC_EEENS5_IJNSA_ILi0EEESY_SY_EEEEENS5_IJNS4_10UnderscoreES11_S11_EEEEENS4_13SM90_TMA_LOADENS4_14ComposedLayoutINS4_7SwizzleILi3ELi4ELi3EEENS4_18smem_ptr_flag_bitsILi8EEENSW_INS5_IJNSA_ILi8EEESG_EEENS5_IJSG_SC_EEEEEEEvNS4_8identityENS4_23SM90_TMA_LOAD_MULTICASTES1E_vS1F_EENS_8epilogue10collective18CollectiveEpilogueINS1I_23Sm100TmaWarpSpecializedILi2ELi2ELi32ELb0ELb0EEEJSH_NS5_IJNSW_ISF_SC_EES1N_EEESI_SJ_SI_SJ_NS1I_6fusion15FusionCallbacksIS1M_NS1P_17LinearCombinationISI_fSI_fLNS_15FloatRoundStyleE2EEESH_S1O_JEEENS4_5SM1004TMEM4LOAD26SM100_TMEM_LOAD_16dp32b32xES14_NS15_INS16_ILi2ELi4ELi3EEES19_NSW_INS5_IJS1A_SF_EEENS5_IJSF_SC_EEEEEEENS4_39AutoVectorizingCopyWithAssumedAlignmentILi128EEENS4_14SM90_TMA_STOREES23_S25_S25_EEEvvEEEEvNT_6ParamsE) ;  /* 0xffffff7802347950 */ /* 0x000fea0003c3ffff */
.L_x_161:
[----:B------:R-:W-:-:S00]  /*8730*/  BRA `(.L_x_161) ;  /* 0xfffffffc00fc7947 */ /* 0x000fc0000383ffff */
[----:B------:R-:W-:-:S00]  /*8740*/  NOP ;  /* 0x0000000000007918 */ /* 0x000fc00000000000 */
        /* <DEDUP_REMOVED lines=11> */
.L_x_162:


//--------------------- .nv.global.init           --------------------------
	.section	.nv.global.init,"aw",@progbits
.nv.global.init:
	.type		$str$27,@object
	.size		$str$27,($str$28 - $str$27)
$str$27:
        /*0000*/ 	.byte	0x28, 0x61, 0x64, 0x64, 0x72, 0x65, 0x73, 0x73, 0x20, 0x26, 0x20, 0x6d, 0x61, 0x73, 0x6b, 0x29
        /*0010*/ 	.byte	0x20, 0x3d, 0x3d, 0x20, 0x30, 0x00
	.type		$str$28,@object
	.size		$str$28,($str$26 - $str$28)
$str$28:
        /*0016*/ 	.byte	0x2f, 0x74, 0x6d, 0x70, 0x2f, 0x63, 0x75, 0x74, 0x6c, 0x61, 0x73, 0x73, 0x5f, 0x73, 0x77, 0x65
        /*0026*/ 	.byte	0x65, 0x70, 0x5f, 0x73, 0x72, 0x63, 0x2f, 0x69, 0x6e, 0x63, 0x6c, 0x75, 0x64, 0x65, 0x2f, 0x63
        /*0036*/ 	.byte	0x75, 0x74, 0x65, 0x2f, 0x70, 0x6f, 0x69, 0x6e, 0x74, 0x65, 0x72, 0x5f, 0x66, 0x6c, 0x61, 0x67
        /*0046*/ 	.byte	0x67, 0x65, 0x64, 0x2e, 0x68, 0x70, 0x70, 0x00
	.type		$str$26,@object
	.size		$str$26,($str$25 - $str$26)
$str$26:
        /*004e*/ 	.byte	0x2f, 0x74, 0x6d, 0x70, 0x2f, 0x63, 0x75, 0x74, 0x6c, 0x61, 0x73, 0x73, 0x5f, 0x73, 0x77, 0x65
        /*005e*/ 	.byte	0x65, 0x70, 0x5f, 0x73, 0x72, 0x63, 0x2f, 0x69, 0x6e, 0x63, 0x6c, 0x75, 0x64, 0x65, 0x2f, 0x63
        /*006e*/ 	.byte	0x75, 0x74, 0x65, 0x2f, 0x61, 0x74, 0x6f, 0x6d, 0x2f, 0x63, 0x6f, 0x70, 0x79, 0x5f, 0x74, 0x72
        /*007e*/ 	.byte	0x61, 0x69, 0x74, 0x73, 0x5f, 0x73, 0x6d, 0x31, 0x30, 0x30, 0x2e, 0x68, 0x70, 0x70, 0x00
	.type		$str$25,@object
	.size		$str$25,(__unnamed_1 - $str$25)
$str$25:
        /*008d*/ 	.byte	0x28, 0x28, 0x75, 0x69, 0x6e, 0x74, 0x33, 0x32, 0x5f, 0x74, 0x28, 0x74, 0x68, 0x72, 0x65, 0x61
        /*009d*/ 	.byte	0x64, 0x49, 0x64, 0x78, 0x2e, 0x78, 0x29, 0x20, 0x2f, 0x20, 0x33, 0x32, 0x29, 0x20, 0x25, 0x20
        /*00ad*/ 	.byte	0x34, 0x29, 0x20, 0x3d, 0x3d, 0x20, 0x28, 0x28, 0x28, 0x74, 0x6d, 0x65, 0x6d, 0x5f, 0x61, 0x64
        /*00bd*/ 	.byte	0x64, 0x72, 0x20, 0x3e, 0x3e, 0x20, 0x31, 0x36, 0x29, 0x20, 0x2f, 0x20, 0x33, 0x32, 0x29, 0x20
        /*00cd*/ 	.byte	0x25, 0x20, 0x34, 0x29, 0x00
	.type		__unnamed_1,@object
	.size		__unnamed_1,(__unnamed_2 - __unnamed_1)
__unnamed_1:
        /*00d2*/ 	.byte	0x61, 0x75, 0x74, 0x6f, 0x20, 0x63, 0x75, 0x74, 0x65, 0x3a, 0x3a, 0x61, 0x73, 0x5f, 0x70, 0x6f
        /* <DEDUP_REMOVED lines=24> */
        /*0262*/ 	.byte	0x3c, 0x34, 0x30, 0x39, 0x36, 0x3e, 0x3e, 0x3e, 0x3e, 0x5d, 0x00
	.type		__unnamed_2,@object
	.size		__unnamed_2,(.L_2 - __unnamed_2)
__unnamed_2:
        /* <DEDUP_REMOVED lines=40> */
        /*04ed*/ 	.byte	0x74, 0x65, 0x3a, 0x3a, 0x43, 0x3c, 0x30, 0x3e, 0x3e, 0x3e, 0x3e, 0x5d, 0x00
.L_2:


//--------------------- .nv.shared._ZN7cutlass13device_kernelINS_4gemm6kernel13GemmUniversalIN4cute5tupleIJiiiiEEENS1_10collective13CollectiveMmaINS1_35MainloopSm100TmaUmmaWarpSpecializedILi8ELi2ELi4ENS5_IJNS4_1CILi2EEENSA_ILi1EEESC_EEEEENS5_IJNSA_ILi64EEENSA_ILi128EEESG_EEENS_12float_e5m2_tENS5_IJlSC_lEEESI_SJ_NS4_8TiledMMAINS4_8MMA_AtomIJNS4_10MMA_TraitsINS4_19SM100_MMA_F8F6F4_SSEJSI_SI_fSF_SG_NS4_17integral_constantINS4_4UMMA5MajorELSQ_0EEESR_NSO_INSP_7ScaleInELSS_0EEEST_EEEEEENS4_6LayoutINS5_IJSC_SC_SC_EEENS5_IJNSA_ILi0EEESY_SY_EEEEENS5_IJNS4_10UnderscoreES11_S11_EEEEENS4_13SM90_TMA_LOADENS4_14ComposedLayoutINS4_7SwizzleILi3ELi4ELi3EEENS4_18smem_ptr_flag_bitsILi8EEENSW_INS5_IJNSA_ILi8EEESG_EEENS5_IJSG_SC_EEEEEEEvNS4_8identityENS4_23SM90_TMA_LOAD_MULTICASTES1E_vS1F_EENS_8epilogue10collective18CollectiveEpilogueINS1I_23Sm100TmaWarpSpecializedILi2ELi2ELi32ELb0ELb0EEEJSH_NS5_IJNSW_ISF_SC_EES1N_EEESI_SJ_SI_SJ_NS1I_6fusion15FusionCallbacksIS1M_NS1P_17LinearCombinationISI_fSI_fLNS_15FloatRoundStyleE2EEESH_S1O_JEEENS4_5SM1004TMEM4LOAD26SM100_TMEM_LOAD_16dp32b32xES14_NS15_INS16_ILi2ELi4ELi3EEES19_NSW_INS5_IJS1A_SF_EEENS5_IJSF_SC_EEEEEEENS4_39AutoVectorizingCopyWithAssumedAlignmentILi128EEENS4_14SM90_TMA_STOREES23_S25_S25_EEEvvEEEEvNT_6ParamsE --------------------------
	.section	.nv.shared._ZN7cutlass13device_kernelINS_4gemm6kernel13GemmUniversalIN4cute5tupleIJiiiiEEENS1_10collective13CollectiveMmaINS1_35MainloopSm100TmaUmmaWarpSpecializedILi8ELi2ELi4ENS5_IJNS4_1CILi2EEENSA_ILi1EEESC_EEEEENS5_IJNSA_ILi64EEENSA_ILi128EEESG_EEENS_12float_e5m2_tENS5_IJlSC_lEEESI_SJ_NS4_8TiledMMAINS4_8MMA_AtomIJNS4_10MMA_TraitsINS4_19SM100_MMA_F8F6F4_SSEJSI_SI_fSF_SG_NS4_17integral_constantINS4_4UMMA5MajorELSQ_0EEESR_NSO_INSP_7ScaleInELSS_0EEEST_EEEEEENS4_6LayoutINS5_IJSC_SC_SC_EEENS5_IJNSA_ILi0EEESY_SY_EEEEENS5_IJNS4_10UnderscoreES11_S11_EEEEENS4_13SM90_TMA_LOADENS4_14ComposedLayoutINS4_7SwizzleILi3ELi4ELi3EEENS4_18smem_ptr_flag_bitsILi8EEENSW_INS5_IJNSA_ILi8EEESG_EEENS5_IJSG_SC_EEEEEEEvNS4_8identityENS4_23SM90_TMA_LOAD_MULTICASTES1E_vS1F_EENS_8epilogue10collective18CollectiveEpilogueINS1I_23Sm100TmaWarpSpecializedILi2ELi2ELi32ELb0ELb0EEEJSH_NS5_IJNSW_ISF_SC_EES1N_EEESI_SJ_SI_SJ_NS1I_6fusion15FusionCallbacksIS1M_NS1P_17LinearCombinationISI_fSI_fLNS_15FloatRoundStyleE2EEESH_S1O_JEEENS4_5SM1004TMEM4LOAD26SM100_TMEM_LOAD_16dp32b32xES14_NS15_INS16_ILi2ELi4ELi3EEES19_NSW_INS5_IJS1A_SF_EEENS5_IJSF_SC_EEEEEEENS4_39AutoVectorizingCopyWithAssumedAlignmentILi128EEENS4_14SM90_TMA_STOREES23_S25_S25_EEEvvEEEEvNT_6ParamsE,"aw",@nobits
	.sectionflags	@""
	.align	16
	.zero		1024


//--------------------- .nv.shared.reserved.0     --------------------------
	.section	.nv.shared.reserved.0,"aw",@nobits
	.weak		__nv_reservedSMEM_offset_0_alias
	.size		__nv_reservedSMEM_offset_0_alias, 0, 64
	.other		__nv_reservedSMEM_offset_0_alias,@"STO_CUDA_RESERVED_SHARED STV_DEFAULT"
__nv_reservedSMEM_offset_0_alias:
	.zero		0
.nv.shared.reserved.0:
	.zero		64
	.weak		__nv_reservedSMEM_tcgen05_partition
	.type		__nv_reservedSMEM_tcgen05_partition,@object
	.size		__nv_reservedSMEM_tcgen05_partition,(.L_0 - __nv_reservedSMEM_tcgen05_partition)
__nv_reservedSMEM_tcgen05_partition:
	.zero		32
.L_0:


//--------------------- .nv.global                --------------------------
	.section	.nv.global,"aw",@nobits
.nv.global:
	.type		_ZN40_INTERNAL_5db711ea_4_k_cu_dc6db6fe_316684cute1_E,@object
	.size		_ZN40_INTERNAL_5db711ea_4_k_cu_dc6db6fe_316684cute1_E,(_ZN40_INTERNAL_5db711ea_4_k_cu_dc6db6fe_316684cuda3std3__45__cpo6cbeginE - _ZN40_INTERNAL_5db711ea_4_k_cu_dc6db6fe_316684cute1_E)
_ZN40_INTERNAL_5db711ea_4_k_cu_dc6db6fe_316684cute1_E:
	.zero		1
	.type		_ZN40_INTERNAL_5db711ea_4_k_cu_dc6db6fe_316684cuda3std3__45__cpo6cbeginE,@object
	.size		_ZN40_INTERNAL_5db711ea_4_k_cu_dc6db6fe_316684cuda3std3__45__cpo6cbeginE,(_ZN40_INTERNAL_5db711ea_4_k_cu_dc6db6fe_316684cuda3std3__48in_placeE - _ZN40_INTERNAL_5db711ea_4_k_cu_dc6db6fe_316684cuda3std3__45__cpo6cbeginE)
_ZN40_INTERNAL_5db711ea_4_k_cu_dc6db6fe_316684cuda3std3__45__cpo6cbeginE:
	.zero		1
	.type		_ZN40_INTERNAL_5db711ea_4_k_cu_dc6db6fe_316684cuda3std3__48in_placeE,@object
	.size		_ZN40_INTERNAL_5db711ea_4_k_cu_dc6db6fe_316684cuda3std3__48in_placeE,(_ZN40_INTERNAL_5db711ea_4_k_cu_dc6db6fe_316684cuda3std6ranges3__45__cpo9iter_moveE - _ZN40_INTERNAL_5db711ea_4_k_cu_dc6db6fe_316684cuda3std3__48in_placeE)
_ZN40_INTERNAL_5db711ea_4_k_cu_dc6db6fe_316684cuda3std3__48in_placeE:
	.zero		1
	.type		_ZN40_INTERNAL_5db711ea_4_k_cu_dc6db6fe_316684cuda3std6ranges3__45__cpo9iter_moveE,@object
	.size		_ZN40_INTERNAL_5db711ea_4_k_cu_dc6db6fe_316684cuda3std6ranges3__45__cpo9iter_moveE,(_ZN40_INTERNAL_5db711ea_4_k_cu_dc6db6fe_316684cuda3std3__45__cpo5beginE - _ZN40_INTERNAL_5db711ea_4_k_cu_dc6db6fe_316684cuda3std6ranges3__45__cpo9iter_moveE)
_ZN40_INTERNAL_5db711ea_4_k_cu_dc6db6fe_316684cuda3std6ranges3__45__cpo9iter_moveE:
	.zero		1
	.type		_ZN40_INTERNAL_5db711ea_4_k_cu_dc6db6fe_316684cuda3std3__45__cpo5beginE,@object
	.size		_ZN40_INTERNAL_5db711ea_4_k_cu_dc6db6fe_316684cuda3std3__45__cpo5beginE,(_ZN40_INTERNAL_5db711ea_4_k_cu_dc6db6fe_316684cuda3std3__442_GLOBAL__N__5db711ea_4_k_cu_dc6db6fe_316686ignoreE - _ZN40_INTERNAL_5db711ea_4_k_cu_dc6db6fe_316684cuda3std3__45__cpo5beginE)
_ZN40_INTERNAL_5db711ea_4_k_cu_dc6db6fe_316684cuda3std3__45__cpo5beginE:
	.zero		1
	.type		_ZN40_INTERNAL_5db711ea_4_k_cu_dc6db6fe_316684cuda3std3__442_GLOBAL__N__5db711ea_4_k_cu_dc6db6fe_316686ignoreE,@object
	.size		_ZN40_INTERNAL_5db711ea_4_k_cu_dc6db6fe_316684cuda3std3__442_GLOBAL__N__5db711ea_4_k_cu_dc6db6fe_316686ignoreE,(_ZN40_INTERNAL_5db711ea_4_k_cu_dc6db6fe_316684cute7productE - _ZN40_INTERNAL_5db711ea_4_k_cu_dc6db6fe_316684cuda3std3__442_GLOBAL__N__5db711ea_4_k_cu_dc6db6fe_316686ignoreE)
_ZN40_INTERNAL_5db711ea_4_k_cu_dc6db6fe_316684cuda3std3__442_GLOBAL__N__5db711ea_4_k_cu_dc6db6fe_316686ignoreE:
	.zero		1
	.type		_ZN40_INTERNAL_5db711ea_4_k_cu_dc6db6fe_316684cute7productE,@object
	.size		_ZN40_INTERNAL_5db711ea_4_k_cu_dc6db6fe_316684cute7productE,(_ZN40_INTERNAL_5db711ea_4_k_cu_dc6db6fe_316684cuda3std3__45__cpo3endE - _ZN40_INTERNAL_5db711ea_4_k_cu_dc6db6fe_316684cute7productE)
_ZN40_INTERNAL_5db711ea_4_k_cu_dc6db6fe_316684cute7productE:
	.zero		1
	.type		_ZN40_INTERNAL_5db711ea_4_k_cu_dc6db6fe_316684cuda3std3__45__cpo3endE,@object
	.size		_ZN40_INTERNAL_5db711ea_4_k_cu_dc6db6fe_316684cuda3std3__45__cpo3endE,(_ZN40_INTERNAL_5db711ea_4_k_cu_dc6db6fe_316684cuda3std3__419piecewise_constructE - _ZN40_INTERNAL_5db711ea_4_k_cu_dc6db6fe_316684cuda3std3__45__cpo3endE)
_ZN40_INTERNAL_5db711ea_4_k_cu_dc6db6fe_316684cuda3std3__45__cpo3endE:
	.zero		1
	.type		_ZN40_INTERNAL_5db711ea_4_k_cu_dc6db6fe_316684cuda3std3__419piecewise_constructE,@object
	.size		_ZN40_INTERNAL_5db711ea_4_k_cu_dc6db6fe_316684cuda3std3__419piecewise_constructE,(_ZN40_INTERNAL_5db711ea_4_k_cu_dc6db6fe_316684cuda3std3__45__cpo4cendE - _ZN40_INTERNAL_5db711ea_4_k_cu_dc6db6fe_316684cuda3std3__419piecewise_constructE)
_ZN40_INTERNAL_5db711ea_4_k_cu_dc6db6fe_316684cuda3std3__419piecewise_constructE:
	.zero		1
	.type		_ZN40_INTERNAL_5db711ea_4_k_cu_dc6db6fe_316684cuda3std3__45__cpo4cendE,@object
	.size		_ZN40_INTERNAL_5db711ea_4_k_cu_dc6db6fe_316684cuda3std3__45__cpo4cendE,(_ZN40_INTERNAL_5db711ea_4_k_cu_dc6db6fe_316684cuda3std6ranges3__45__cpo4swapE - _ZN40_INTERNAL_5db711ea_4_k_cu_dc6db6fe_316684cuda3std3__45__cpo4cendE)
_ZN40_INTERNAL_5db711ea_4_k_cu_dc6db6fe_316684cuda3std3__45__cpo4cendE:
	.zero		1
	.type		_ZN40_INTERNAL_5db711ea_4_k_cu_dc6db6fe_316684cuda3std6ranges3__45__cpo4swapE,@object
	.size		_ZN40_INTERNAL_5db711ea_4_k_cu_dc6db6fe_316684cuda3std6ranges3__45__cpo4swapE,(.L_10 - _ZN40_INTERNAL_5db711ea_4_k_cu_dc6db6fe_316684cuda3std6ranges3__45__cpo4swapE)
_ZN40_INTERNAL_5db711ea_4_k_cu_dc6db6fe_316684cuda3std6ranges3__45__cpo4swapE:
	.zero		1
.L_10:


//--------------------- .nv.constant0._ZN7cutlass13device_kernelINS_4gemm6kernel13GemmUniversalIN4cute5tupleIJiiiiEEENS1_10collective13CollectiveMmaINS1_35MainloopSm100TmaUmmaWarpSpecializedILi8ELi2ELi4ENS5_IJNS4_1CILi2EEENSA_ILi1EEESC_EEEEENS5_IJNSA_ILi64EEENSA_ILi128EEESG_EEENS_12float_e5m2_tENS5_IJlSC_lEEESI_SJ_NS4_8TiledMMAINS4_8MMA_AtomIJNS4_10MMA_TraitsINS4_19SM100_MMA_F8F6F4_SSEJSI_SI_fSF_SG_NS4_17integral_constantINS4_4UMMA5MajorELSQ_0EEESR_NSO_INSP_7ScaleInELSS_0EEEST_EEEEEENS4_6LayoutINS5_IJSC_SC_SC_EEENS5_IJNSA_ILi0EEESY_SY_EEEEENS5_IJNS4_10UnderscoreES11_S11_EEEEENS4_13SM90_TMA_LOADENS4_14ComposedLayoutINS4_7SwizzleILi3ELi4ELi3EEENS4_18smem_ptr_flag_bitsILi8EEENSW_INS5_IJNSA_ILi8EEESG_EEENS5_IJSG_SC_EEEEEEEvNS4_8identityENS4_23SM90_TMA_LOAD_MULTICASTES1E_vS1F_EENS_8epilogue10collective18CollectiveEpilogueINS1I_23Sm100TmaWarpSpecializedILi2ELi2ELi32ELb0ELb0EEEJSH_NS5_IJNSW_ISF_SC_EES1N_EEESI_SJ_SI_SJ_NS1I_6fusion15FusionCallbacksIS1M_NS1P_17LinearCombinationISI_fSI_fLNS_15FloatRoundStyleE2EEESH_S1O_JEEENS4_5SM1004TMEM4LOAD26SM100_TMEM_LOAD_16dp32b32xES14_NS15_INS16_ILi2ELi4ELi3EEES19_NSW_INS5_IJS1A_SF_EEENS5_IJSF_SC_EEEEEEENS4_39AutoVectorizingCopyWithAssumedAlignmentILi128EEENS4_14SM90_TMA_STOREES23_S25_S25_EEEvvEEEEvNT_6ParamsE --------------------------
	.section	.nv.constant0._ZN7cutlass13device_kernelINS_4gemm6kernel13GemmUniversalIN4cute5tupleIJiiiiEEENS1_10collective13CollectiveMmaINS1_35MainloopSm100TmaUmmaWarpSpecializedILi8ELi2ELi4ENS5_IJNS4_1CILi2EEENSA_ILi1EEESC_EEEEENS5_IJNSA_ILi64EEENSA_ILi128EEESG_EEENS_12float_e5m2_tENS5_IJlSC_lEEESI_SJ_NS4_8TiledMMAINS4_8MMA_AtomIJNS4_10MMA_TraitsINS4_19SM100_MMA_F8F6F4_SSEJSI_SI_fSF_SG_NS4_17integral_constantINS4_4UMMA5MajorELSQ_0EEESR_NSO_INSP_7ScaleInELSS_0EEEST_EEEEEENS4_6LayoutINS5_IJSC_SC_SC_EEENS5_IJNSA_ILi0EEESY_SY_EEEEENS5_IJNS4_10UnderscoreES11_S11_EEEEENS4_13SM90_TMA_LOADENS4_14ComposedLayoutINS4_7SwizzleILi3ELi4ELi3EEENS4_18smem_ptr_flag_bitsILi8EEENSW_INS5_IJNSA_ILi8EEESG_EEENS5_IJSG_SC_EEEEEEEvNS4_8identityENS4_23SM90_TMA_LOAD_MULTICASTES1E_vS1F_EENS_8epilogue10collective18CollectiveEpilogueINS1I_23Sm100TmaWarpSpecializedILi2ELi2ELi32ELb0ELb0EEEJSH_NS5_IJNSW_ISF_SC_EES1N_EEESI_SJ_SI_SJ_NS1I_6fusion15FusionCallbacksIS1M_NS1P_17LinearCombinationISI_fSI_fLNS_15FloatRoundStyleE2EEESH_S1O_JEEENS4_5SM1004TMEM4LOAD26SM100_TMEM_LOAD_16dp32b32xES14_NS15_INS16_ILi2ELi4ELi3EEES19_NSW_INS5_IJS1A_SF_EEENS5_IJSF_SC_EEEEEEENS4_39AutoVectorizingCopyWithAssumedAlignmentILi128EEENS4_14SM90_TMA_STOREES23_S25_S25_EEEvvEEEEvNT_6ParamsE,"a",@progbits
	.sectionflags	@""
	.align	4
.nv.constant0._ZN7cutlass13device_kernelINS_4gemm6kernel13GemmUniversalIN4cute5tupleIJiiiiEEENS1_10collective13CollectiveMmaINS1_35MainloopSm100TmaUmmaWarpSpecializedILi8ELi2ELi4ENS5_IJNS4_1CILi2EEENSA_ILi1EEESC_EEEEENS5_IJNSA_ILi64EEENSA_ILi128EEESG_EEENS_12float_e5m2_tENS5_IJlSC_lEEESI_SJ_NS4_8TiledMMAINS4_8MMA_AtomIJNS4_10MMA_TraitsINS4_19SM100_MMA_F8F6F4_SSEJSI_SI_fSF_SG_NS4_17integral_constantINS4_4UMMA5MajorELSQ_0EEESR_NSO_INSP_7ScaleInELSS_0EEEST_EEEEEENS4_6LayoutINS5_IJSC_SC_SC_EEENS5_IJNSA_ILi0EEESY_SY_EEEEENS5_IJNS4_10UnderscoreES11_S11_EEEEENS4_13SM90_TMA_LOADENS4_14ComposedLayoutINS4_7SwizzleILi3ELi4ELi3EEENS4_18smem_ptr_flag_bitsILi8EEENSW_INS5_IJNSA_ILi8EEESG_EEENS5_IJSG_SC_EEEEEEEvNS4_8identityENS4_23SM90_TMA_LOAD_MULTICASTES1E_vS1F_EENS_8epilogue10collective18CollectiveEpilogueINS1I_23Sm100TmaWarpSpecializedILi2ELi2ELi32ELb0ELb0EEEJSH_NS5_IJNSW_ISF_SC_EES1N_EEESI_SJ_SI_SJ_NS1I_6fusion15FusionCallbacksIS1M_NS1P_17LinearCombinationISI_fSI_fLNS_15FloatRoundStyleE2EEESH_S1O_JEEENS4_5SM1004TMEM4LOAD26SM100_TMEM_LOAD_16dp32b32xES14_NS15_INS16_ILi2ELi4ELi3EEES19_NSW_INS5_IJS1A_SF_EEENS5_IJSF_SC_EEEEEEENS4_39AutoVectorizingCopyWithAssumedAlignmentILi128EEENS4_14SM90_TMA_STOREES23_S25_S25_EEEvvEEEEvNT_6ParamsE:
	.zero		2944


//--------------------- SYMBOLS --------------------------

	.type		.nv.reservedSmem.offset0,@object
	.size		.nv.reservedSmem.offset0,0x4
	.type		.nv.reservedSmem.cap,@object
	.size		.nv.reservedSmem.cap,0x4
	.type		__assertfail,@function
